//
// Generated by NVIDIA NVVM Compiler
//
// Compiler Build ID: CL-36424714
// Cuda compilation tools, release 13.0, V13.0.88
// Based on NVVM 20.0.0
//

.version 9.0
.target sm_100
.address_size 64

	// .globl	_Z13phase1_kernelPiii
// _ZZ13phase1_kernelPiiiE1s has been demoted
// _ZZ17phase2_row_kernelPiiiE6sPivot has been demoted
// _ZZ17phase2_row_kernelPiiiE5sSelf has been demoted
// _ZZ17phase2_col_kernelPiiiE6sPivot has been demoted
// _ZZ17phase2_col_kernelPiiiE5sSelf has been demoted
// _ZZ13phase3_kernelPiiiE4sRow has been demoted
// _ZZ13phase3_kernelPiiiE4sCol has been demoted

.visible .entry _Z13phase1_kernelPiii(
	.param .u64 .ptr .align 1 _Z13phase1_kernelPiii_param_0,
	.param .u32 _Z13phase1_kernelPiii_param_1,
	.param .u32 _Z13phase1_kernelPiii_param_2
)
{
	.reg .pred 	%p<2>;
	.reg .b32 	%r<117>;
	.reg .b64 	%rd<7>;
	// demoted variable
	.shared .align 4 .b8 _ZZ13phase1_kernelPiiiE1s[16384];
	ld.param.u64 	%rd3, [_Z13phase1_kernelPiii_param_0];
	ld.param.u32 	%r11, [_Z13phase1_kernelPiii_param_1];
	ld.param.u32 	%r12, [_Z13phase1_kernelPiii_param_2];
	cvta.to.global.u64 	%rd4, %rd3;
	mov.u32 	%r13, %tid.x;
	mov.u32 	%r14, %tid.y;
	shl.b32 	%r15, %r12, 6;
	add.s32 	%r16, %r15, %r14;
	add.s32 	%r17, %r15, %r13;
	mad.lo.s32 	%r18, %r16, %r11, %r17;
	mul.wide.s32 	%rd5, %r18, 4;
	add.s64 	%rd1, %rd4, %rd5;
	ld.global.u32 	%r19, [%rd1];
	shl.b32 	%r20, %r14, 8;
	mov.u32 	%r21, _ZZ13phase1_kernelPiiiE1s;
	add.s32 	%r22, %r21, %r20;
	shl.b32 	%r23, %r13, 2;
	add.s32 	%r1, %r22, %r23;
	st.shared.u32 	[%r1], %r19;
	ld.global.u32 	%r24, [%rd1+128];
	st.shared.u32 	[%r1+128], %r24;
	shl.b32 	%r25, %r11, 5;
	add.s32 	%r26, %r18, %r25;
	mul.wide.s32 	%rd6, %r26, 4;
	add.s64 	%rd2, %rd4, %rd6;
	ld.global.u32 	%r27, [%rd2];
	st.shared.u32 	[%r1+8192], %r27;
	ld.global.u32 	%r28, [%rd2+128];
	st.shared.u32 	[%r1+8320], %r28;
	bar.sync 	0;
	add.s32 	%r115, %r22, 8192;
	add.s32 	%r29, %r23, %r21;
	add.s32 	%r114, %r29, 512;
	mov.b32 	%r116, 8192;
$L__BB0_1:
	ld.shared.u32 	%r30, [%r1];
	ld.shared.u32 	%r31, [%r115+-8192];
	ld.shared.u32 	%r32, [%r114+-512];
	add.s32 	%r33, %r32, %r31;
	min.s32 	%r34, %r30, %r33;
	st.shared.u32 	[%r1], %r34;
	ld.shared.u32 	%r35, [%r1+128];
	ld.shared.u32 	%r36, [%r115+-8192];
	ld.shared.u32 	%r37, [%r114+-384];
	add.s32 	%r38, %r37, %r36;
	min.s32 	%r39, %r35, %r38;
	st.shared.u32 	[%r1+128], %r39;
	ld.shared.u32 	%r40, [%r1+8192];
	ld.shared.u32 	%r41, [%r115];
	ld.shared.u32 	%r42, [%r114+-512];
	add.s32 	%r43, %r42, %r41;
	min.s32 	%r44, %r40, %r43;
	st.shared.u32 	[%r1+8192], %r44;
	ld.shared.u32 	%r45, [%r1+8320];
	ld.shared.u32 	%r46, [%r115];
	ld.shared.u32 	%r47, [%r114+-384];
	add.s32 	%r48, %r47, %r46;
	min.s32 	%r49, %r45, %r48;
	st.shared.u32 	[%r1+8320], %r49;
	bar.sync 	0;
	ld.shared.u32 	%r50, [%r1];
	ld.shared.u32 	%r51, [%r115+-8188];
	ld.shared.u32 	%r52, [%r114+-256];
	add.s32 	%r53, %r52, %r51;
	min.s32 	%r54, %r50, %r53;
	st.shared.u32 	[%r1], %r54;
	ld.shared.u32 	%r55, [%r1+128];
	ld.shared.u32 	%r56, [%r115+-8188];
	ld.shared.u32 	%r57, [%r114+-128];
	add.s32 	%r58, %r57, %r56;
	min.s32 	%r59, %r55, %r58;
	st.shared.u32 	[%r1+128], %r59;
	ld.shared.u32 	%r60, [%r1+8192];
	ld.shared.u32 	%r61, [%r115+4];
	ld.shared.u32 	%r62, [%r114+-256];
	add.s32 	%r63, %r62, %r61;
	min.s32 	%r64, %r60, %r63;
	st.shared.u32 	[%r1+8192], %r64;
	ld.shared.u32 	%r65, [%r1+8320];
	ld.shared.u32 	%r66, [%r115+4];
	ld.shared.u32 	%r67, [%r114+-128];
	add.s32 	%r68, %r67, %r66;
	min.s32 	%r69, %r65, %r68;
	st.shared.u32 	[%r1+8320], %r69;
	bar.sync 	0;
	ld.shared.u32 	%r70, [%r1];
	ld.shared.u32 	%r71, [%r115+-8184];
	ld.shared.u32 	%r72, [%r114];
	add.s32 	%r73, %r72, %r71;
	min.s32 	%r74, %r70, %r73;
	st.shared.u32 	[%r1], %r74;
	ld.shared.u32 	%r75, [%r1+128];
	ld.shared.u32 	%r76, [%r115+-8184];
	ld.shared.u32 	%r77, [%r114+128];
	add.s32 	%r78, %r77, %r76;
	min.s32 	%r79, %r75, %r78;
	st.shared.u32 	[%r1+128], %r79;
	ld.shared.u32 	%r80, [%r1+8192];
	ld.shared.u32 	%r81, [%r115+8];
	ld.shared.u32 	%r82, [%r114];
	add.s32 	%r83, %r82, %r81;
	min.s32 	%r84, %r80, %r83;
	st.shared.u32 	[%r1+8192], %r84;
	ld.shared.u32 	%r85, [%r1+8320];
	ld.shared.u32 	%r86, [%r115+8];
	ld.shared.u32 	%r87, [%r114+128];
	add.s32 	%r88, %r87, %r86;
	min.s32 	%r89, %r85, %r88;
	st.shared.u32 	[%r1+8320], %r89;
	bar.sync 	0;
	ld.shared.u32 	%r90, [%r1];
	ld.shared.u32 	%r91, [%r115+-8180];
	ld.shared.u32 	%r92, [%r114+256];
	add.s32 	%r93, %r92, %r91;
	min.s32 	%r94, %r90, %r93;
	st.shared.u32 	[%r1], %r94;
	ld.shared.u32 	%r95, [%r1+128];
	ld.shared.u32 	%r96, [%r115+-8180];
	ld.shared.u32 	%r97, [%r114+384];
	add.s32 	%r98, %r97, %r96;
	min.s32 	%r99, %r95, %r98;
	st.shared.u32 	[%r1+128], %r99;
	ld.shared.u32 	%r100, [%r1+8192];
	ld.shared.u32 	%r101, [%r115+12];
	ld.shared.u32 	%r102, [%r114+256];
	add.s32 	%r103, %r102, %r101;
	min.s32 	%r104, %r100, %r103;
	st.shared.u32 	[%r1+8192], %r104;
	ld.shared.u32 	%r105, [%r1+8320];
	ld.shared.u32 	%r106, [%r115+12];
	ld.shared.u32 	%r107, [%r114+384];
	add.s32 	%r108, %r107, %r106;
	min.s32 	%r109, %r105, %r108;
	st.shared.u32 	[%r1+8320], %r109;
	bar.sync 	0;
	add.s32 	%r116, %r116, 16;
	add.s32 	%r115, %r115, 16;
	add.s32 	%r114, %r114, 1024;
	setp.ne.s32 	%p1, %r116, 8448;
	@%p1 bra 	$L__BB0_1;
	ld.shared.u32 	%r110, [%r1];
	st.global.u32 	[%rd1], %r110;
	ld.shared.u32 	%r111, [%r1+128];
	st.global.u32 	[%rd1+128], %r111;
	ld.shared.u32 	%r112, [%r1+8192];
	st.global.u32 	[%rd2], %r112;
	ld.shared.u32 	%r113, [%r1+8320];
	st.global.u32 	[%rd2+128], %r113;
	ret;

}
	// .globl	_Z17phase2_row_kernelPiii
.visible .entry _Z17phase2_row_kernelPiii(
	.param .u64 .ptr .align 1 _Z17phase2_row_kernelPiii_param_0,
	.param .u32 _Z17phase2_row_kernelPiii_param_1,
	.param .u32 _Z17phase2_row_kernelPiii_param_2
)
{
	.reg .pred 	%p<3>;
	.reg .b32 	%r<125>;
	.reg .b64 	%rd<11>;
	// demoted variable
	.shared .align 4 .b8 _ZZ17phase2_row_kernelPiiiE6sPivot[16384];
	// demoted variable
	.shared .align 4 .b8 _ZZ17phase2_row_kernelPiiiE5sSelf[16384];
	ld.param.u64 	%rd3, [_Z17phase2_row_kernelPiii_param_0];
	ld.param.u32 	%r11, [_Z17phase2_row_kernelPiii_param_1];
	ld.param.u32 	%r12, [_Z17phase2_row_kernelPiii_param_2];
	cvta.to.global.u64 	%rd4, %rd3;
	mov.u32 	%r13, %tid.x;
	mov.u32 	%r14, %tid.y;
	shl.b32 	%r15, %r12, 6;
	mov.u32 	%r16, %ctaid.x;
	setp.ge.s32 	%p1, %r16, %r12;
	selp.u32 	%r17, 1, 0, %p1;
	add.s32 	%r18, %r16, %r17;
	add.s32 	%r19, %r15, %r14;
	shl.b32 	%r20, %r18, 6;
	add.s32 	%r21, %r20, %r13;
	mul.lo.s32 	%r22, %r19, %r11;
	add.s32 	%r23, %r21, %r22;
	mul.wide.s32 	%rd5, %r23, 4;
	add.s64 	%rd1, %rd4, %rd5;
	ld.global.u32 	%r24, [%rd1];
	shl.b32 	%r25, %r14, 8;
	mov.u32 	%r26, _ZZ17phase2_row_kernelPiiiE5sSelf;
	add.s32 	%r27, %r26, %r25;
	shl.b32 	%r28, %r13, 2;
	add.s32 	%r1, %r27, %r28;
	st.shared.u32 	[%r1], %r24;
	ld.global.u32 	%r29, [%rd1+128];
	st.shared.u32 	[%r1+128], %r29;
	shl.b32 	%r30, %r11, 5;
	add.s32 	%r31, %r22, %r30;
	add.s32 	%r32, %r21, %r31;
	mul.wide.s32 	%rd6, %r32, 4;
	add.s64 	%rd2, %rd4, %rd6;
	ld.global.u32 	%r33, [%rd2];
	st.shared.u32 	[%r1+8192], %r33;
	ld.global.u32 	%r34, [%rd2+128];
	st.shared.u32 	[%r1+8320], %r34;
	add.s32 	%r35, %r15, %r13;
	add.s32 	%r36, %r22, %r35;
	mul.wide.s32 	%rd7, %r36, 4;
	add.s64 	%rd8, %rd4, %rd7;
	ld.global.u32 	%r37, [%rd8];
	mov.u32 	%r38, _ZZ17phase2_row_kernelPiiiE6sPivot;
	add.s32 	%r39, %r38, %r25;
	add.s32 	%r40, %r39, %r28;
	st.shared.u32 	[%r40], %r37;
	ld.global.u32 	%r41, [%rd8+128];
	st.shared.u32 	[%r40+128], %r41;
	add.s32 	%r42, %r31, %r35;
	mul.wide.s32 	%rd9, %r42, 4;
	add.s64 	%rd10, %rd4, %rd9;
	ld.global.u32 	%r43, [%rd10];
	st.shared.u32 	[%r40+8192], %r43;
	ld.global.u32 	%r44, [%rd10+128];
	st.shared.u32 	[%r40+8320], %r44;
	bar.sync 	0;
	add.s32 	%r123, %r39, 8192;
	add.s32 	%r45, %r28, %r26;
	add.s32 	%r122, %r45, 512;
	mov.b32 	%r124, 8192;
$L__BB1_1:
	ld.shared.u32 	%r46, [%r1];
	ld.shared.u32 	%r47, [%r123+-8192];
	ld.shared.u32 	%r48, [%r122+-512];
	add.s32 	%r49, %r48, %r47;
	min.s32 	%r50, %r46, %r49;
	st.shared.u32 	[%r1], %r50;
	ld.shared.u32 	%r51, [%r1+128];
	ld.shared.u32 	%r52, [%r122+-384];
	add.s32 	%r53, %r52, %r47;
	min.s32 	%r54, %r51, %r53;
	st.shared.u32 	[%r1+128], %r54;
	ld.shared.u32 	%r55, [%r1+8192];
	ld.shared.u32 	%r56, [%r123];
	ld.shared.u32 	%r57, [%r122+-512];
	add.s32 	%r58, %r57, %r56;
	min.s32 	%r59, %r55, %r58;
	st.shared.u32 	[%r1+8192], %r59;
	ld.shared.u32 	%r60, [%r1+8320];
	ld.shared.u32 	%r61, [%r122+-384];
	add.s32 	%r62, %r61, %r56;
	min.s32 	%r63, %r60, %r62;
	st.shared.u32 	[%r1+8320], %r63;
	bar.sync 	0;
	ld.shared.u32 	%r64, [%r1];
	ld.shared.u32 	%r65, [%r123+-8188];
	ld.shared.u32 	%r66, [%r122+-256];
	add.s32 	%r67, %r66, %r65;
	min.s32 	%r68, %r64, %r67;
	st.shared.u32 	[%r1], %r68;
	ld.shared.u32 	%r69, [%r1+128];
	ld.shared.u32 	%r70, [%r122+-128];
	add.s32 	%r71, %r70, %r65;
	min.s32 	%r72, %r69, %r71;
	st.shared.u32 	[%r1+128], %r72;
	ld.shared.u32 	%r73, [%r1+8192];
	ld.shared.u32 	%r74, [%r123+4];
	ld.shared.u32 	%r75, [%r122+-256];
	add.s32 	%r76, %r75, %r74;
	min.s32 	%r77, %r73, %r76;
	st.shared.u32 	[%r1+8192], %r77;
	ld.shared.u32 	%r78, [%r1+8320];
	ld.shared.u32 	%r79, [%r122+-128];
	add.s32 	%r80, %r79, %r74;
	min.s32 	%r81, %r78, %r80;
	st.shared.u32 	[%r1+8320], %r81;
	bar.sync 	0;
	ld.shared.u32 	%r82, [%r1];
	ld.shared.u32 	%r83, [%r123+-8184];
	ld.shared.u32 	%r84, [%r122];
	add.s32 	%r85, %r84, %r83;
	min.s32 	%r86, %r82, %r85;
	st.shared.u32 	[%r1], %r86;
	ld.shared.u32 	%r87, [%r1+128];
	ld.shared.u32 	%r88, [%r122+128];
	add.s32 	%r89, %r88, %r83;
	min.s32 	%r90, %r87, %r89;
	st.shared.u32 	[%r1+128], %r90;
	ld.shared.u32 	%r91, [%r1+8192];
	ld.shared.u32 	%r92, [%r123+8];
	ld.shared.u32 	%r93, [%r122];
	add.s32 	%r94, %r93, %r92;
	min.s32 	%r95, %r91, %r94;
	st.shared.u32 	[%r1+8192], %r95;
	ld.shared.u32 	%r96, [%r1+8320];
	ld.shared.u32 	%r97, [%r122+128];
	add.s32 	%r98, %r97, %r92;
	min.s32 	%r99, %r96, %r98;
	st.shared.u32 	[%r1+8320], %r99;
	bar.sync 	0;
	ld.shared.u32 	%r100, [%r1];
	ld.shared.u32 	%r101, [%r123+-8180];
	ld.shared.u32 	%r102, [%r122+256];
	add.s32 	%r103, %r102, %r101;
	min.s32 	%r104, %r100, %r103;
	st.shared.u32 	[%r1], %r104;
	ld.shared.u32 	%r105, [%r1+128];
	ld.shared.u32 	%r106, [%r122+384];
	add.s32 	%r107, %r106, %r101;
	min.s32 	%r108, %r105, %r107;
	st.shared.u32 	[%r1+128], %r108;
	ld.shared.u32 	%r109, [%r1+8192];
	ld.shared.u32 	%r110, [%r123+12];
	ld.shared.u32 	%r111, [%r122+256];
	add.s32 	%r112, %r111, %r110;
	min.s32 	%r113, %r109, %r112;
	st.shared.u32 	[%r1+8192], %r113;
	ld.shared.u32 	%r114, [%r1+8320];
	ld.shared.u32 	%r115, [%r122+384];
	add.s32 	%r116, %r115, %r110;
	min.s32 	%r117, %r114, %r116;
	st.shared.u32 	[%r1+8320], %r117;
	bar.sync 	0;
	add.s32 	%r124, %r124, 16;
	add.s32 	%r123, %r123, 16;
	add.s32 	%r122, %r122, 1024;
	setp.ne.s32 	%p2, %r124, 8448;
	@%p2 bra 	$L__BB1_1;
	ld.shared.u32 	%r118, [%r1];
	st.global.u32 	[%rd1], %r118;
	ld.shared.u32 	%r119, [%r1+128];
	st.global.u32 	[%rd1+128], %r119;
	ld.shared.u32 	%r120, [%r1+8192];
	st.global.u32 	[%rd2], %r120;
	ld.shared.u32 	%r121, [%r1+8320];
	st.global.u32 	[%rd2+128], %r121;
	ret;

}
	// .globl	_Z17phase2_col_kernelPiii
.visible .entry _Z17phase2_col_kernelPiii(
	.param .u64 .ptr .align 1 _Z17phase2_col_kernelPiii_param_0,
	.param .u32 _Z17phase2_col_kernelPiii_param_1,
	.param .u32 _Z17phase2_col_kernelPiii_param_2
)
{
	.reg .pred 	%p<3>;
	.reg .b32 	%r<123>;
	.reg .b64 	%rd<11>;
	// demoted variable
	.shared .align 4 .b8 _ZZ17phase2_col_kernelPiiiE6sPivot[16384];
	// demoted variable
	.shared .align 4 .b8 _ZZ17phase2_col_kernelPiiiE5sSelf[16384];
	ld.param.u64 	%rd3, [_Z17phase2_col_kernelPiii_param_0];
	ld.param.u32 	%r11, [_Z17phase2_col_kernelPiii_param_1];
	ld.param.u32 	%r12, [_Z17phase2_col_kernelPiii_param_2];
	cvta.to.global.u64 	%rd4, %rd3;
	mov.u32 	%r13, %tid.x;
	mov.u32 	%r14, %tid.y;
	shl.b32 	%r15, %r12, 6;
	mov.u32 	%r16, %ctaid.x;
	setp.ge.s32 	%p1, %r16, %r12;
	selp.u32 	%r17, 1, 0, %p1;
	add.s32 	%r18, %r16, %r17;
	shl.b32 	%r19, %r18, 6;
	add.s32 	%r20, %r19, %r14;
	add.s32 	%r21, %r15, %r13;
	mad.lo.s32 	%r22, %r20, %r11, %r21;
	mul.wide.s32 	%rd5, %r22, 4;
	add.s64 	%rd1, %rd4, %rd5;
	ld.global.u32 	%r23, [%rd1];
	shl.b32 	%r24, %r14, 8;
	mov.u32 	%r25, _ZZ17phase2_col_kernelPiiiE5sSelf;
	add.s32 	%r26, %r25, %r24;
	shl.b32 	%r27, %r13, 2;
	add.s32 	%r1, %r26, %r27;
	st.shared.u32 	[%r1], %r23;
	ld.global.u32 	%r28, [%rd1+128];
	st.shared.u32 	[%r1+128], %r28;
	shl.b32 	%r29, %r11, 5;
	add.s32 	%r30, %r22, %r29;
	mul.wide.s32 	%rd6, %r30, 4;
	add.s64 	%rd2, %rd4, %rd6;
	ld.global.u32 	%r31, [%rd2];
	st.shared.u32 	[%r1+8192], %r31;
	ld.global.u32 	%r32, [%rd2+128];
	st.shared.u32 	[%r1+8320], %r32;
	add.s32 	%r33, %r15, %r14;
	mad.lo.s32 	%r34, %r33, %r11, %r21;
	mul.wide.s32 	%rd7, %r34, 4;
	add.s64 	%rd8, %rd4, %rd7;
	ld.global.u32 	%r35, [%rd8];
	mov.u32 	%r36, _ZZ17phase2_col_kernelPiiiE6sPivot;
	add.s32 	%r37, %r36, %r24;
	add.s32 	%r38, %r37, %r27;
	st.shared.u32 	[%r38], %r35;
	ld.global.u32 	%r39, [%rd8+128];
	st.shared.u32 	[%r38+128], %r39;
	add.s32 	%r40, %r34, %r29;
	mul.wide.s32 	%rd9, %r40, 4;
	add.s64 	%rd10, %rd4, %rd9;
	ld.global.u32 	%r41, [%rd10];
	st.shared.u32 	[%r38+8192], %r41;
	ld.global.u32 	%r42, [%rd10+128];
	st.shared.u32 	[%r38+8320], %r42;
	bar.sync 	0;
	add.s32 	%r121, %r26, 8192;
	add.s32 	%r43, %r27, %r36;
	add.s32 	%r120, %r43, 512;
	mov.b32 	%r122, 8192;
$L__BB2_1:
	ld.shared.u32 	%r44, [%r1];
	ld.shared.u32 	%r45, [%r121+-8192];
	ld.shared.u32 	%r46, [%r120+-512];
	add.s32 	%r47, %r46, %r45;
	min.s32 	%r48, %r44, %r47;
	st.shared.u32 	[%r1], %r48;
	ld.shared.u32 	%r49, [%r1+128];
	ld.shared.u32 	%r50, [%r121+-8192];
	ld.shared.u32 	%r51, [%r120+-384];
	add.s32 	%r52, %r51, %r50;
	min.s32 	%r53, %r49, %r52;
	st.shared.u32 	[%r1+128], %r53;
	ld.shared.u32 	%r54, [%r1+8192];
	ld.shared.u32 	%r55, [%r121];
	add.s32 	%r56, %r46, %r55;
	min.s32 	%r57, %r54, %r56;
	st.shared.u32 	[%r1+8192], %r57;
	ld.shared.u32 	%r58, [%r1+8320];
	ld.shared.u32 	%r59, [%r121];
	add.s32 	%r60, %r51, %r59;
	min.s32 	%r61, %r58, %r60;
	st.shared.u32 	[%r1+8320], %r61;
	bar.sync 	0;
	ld.shared.u32 	%r62, [%r1];
	ld.shared.u32 	%r63, [%r121+-8188];
	ld.shared.u32 	%r64, [%r120+-256];
	add.s32 	%r65, %r64, %r63;
	min.s32 	%r66, %r62, %r65;
	st.shared.u32 	[%r1], %r66;
	ld.shared.u32 	%r67, [%r1+128];
	ld.shared.u32 	%r68, [%r121+-8188];
	ld.shared.u32 	%r69, [%r120+-128];
	add.s32 	%r70, %r69, %r68;
	min.s32 	%r71, %r67, %r70;
	st.shared.u32 	[%r1+128], %r71;
	ld.shared.u32 	%r72, [%r1+8192];
	ld.shared.u32 	%r73, [%r121+4];
	add.s32 	%r74, %r64, %r73;
	min.s32 	%r75, %r72, %r74;
	st.shared.u32 	[%r1+8192], %r75;
	ld.shared.u32 	%r76, [%r1+8320];
	ld.shared.u32 	%r77, [%r121+4];
	add.s32 	%r78, %r69, %r77;
	min.s32 	%r79, %r76, %r78;
	st.shared.u32 	[%r1+8320], %r79;
	bar.sync 	0;
	ld.shared.u32 	%r80, [%r1];
	ld.shared.u32 	%r81, [%r121+-8184];
	ld.shared.u32 	%r82, [%r120];
	add.s32 	%r83, %r82, %r81;
	min.s32 	%r84, %r80, %r83;
	st.shared.u32 	[%r1], %r84;
	ld.shared.u32 	%r85, [%r1+128];
	ld.shared.u32 	%r86, [%r121+-8184];
	ld.shared.u32 	%r87, [%r120+128];
	add.s32 	%r88, %r87, %r86;
	min.s32 	%r89, %r85, %r88;
	st.shared.u32 	[%r1+128], %r89;
	ld.shared.u32 	%r90, [%r1+8192];
	ld.shared.u32 	%r91, [%r121+8];
	add.s32 	%r92, %r82, %r91;
	min.s32 	%r93, %r90, %r92;
	st.shared.u32 	[%r1+8192], %r93;
	ld.shared.u32 	%r94, [%r1+8320];
	ld.shared.u32 	%r95, [%r121+8];
	add.s32 	%r96, %r87, %r95;
	min.s32 	%r97, %r94, %r96;
	st.shared.u32 	[%r1+8320], %r97;
	bar.sync 	0;
	ld.shared.u32 	%r98, [%r1];
	ld.shared.u32 	%r99, [%r121+-8180];
	ld.shared.u32 	%r100, [%r120+256];
	add.s32 	%r101, %r100, %r99;
	min.s32 	%r102, %r98, %r101;
	st.shared.u32 	[%r1], %r102;
	ld.shared.u32 	%r103, [%r1+128];
	ld.shared.u32 	%r104, [%r121+-8180];
	ld.shared.u32 	%r105, [%r120+384];
	add.s32 	%r106, %r105, %r104;
	min.s32 	%r107, %r103, %r106;
	st.shared.u32 	[%r1+128], %r107;
	ld.shared.u32 	%r108, [%r1+8192];
	ld.shared.u32 	%r109, [%r121+12];
	add.s32 	%r110, %r100, %r109;
	min.s32 	%r111, %r108, %r110;
	st.shared.u32 	[%r1+8192], %r111;
	ld.shared.u32 	%r112, [%r1+8320];
	ld.shared.u32 	%r113, [%r121+12];
	add.s32 	%r114, %r105, %r113;
	min.s32 	%r115, %r112, %r114;
	st.shared.u32 	[%r1+8320], %r115;
	bar.sync 	0;
	add.s32 	%r122, %r122, 16;
	add.s32 	%r121, %r121, 16;
	add.s32 	%r120, %r120, 1024;
	setp.ne.s32 	%p2, %r122, 8448;
	@%p2 bra 	$L__BB2_1;
	ld.shared.u32 	%r116, [%r1];
	st.global.u32 	[%rd1], %r116;
	ld.shared.u32 	%r117, [%r1+128];
	st.global.u32 	[%rd1+128], %r117;
	ld.shared.u32 	%r118, [%r1+8192];
	st.global.u32 	[%rd2], %r118;
	ld.shared.u32 	%r119, [%r1+8320];
	st.global.u32 	[%rd2+128], %r119;
	ret;

}
	// .globl	_Z13phase3_kernelPiii
.visible .entry _Z13phase3_kernelPiii(
	.param .u64 .ptr .align 1 _Z13phase3_kernelPiii_param_0,
	.param .u32 _Z13phase3_kernelPiii_param_1,
	.param .u32 _Z13phase3_kernelPiii_param_2
)
{
	.reg .pred 	%p<4>;
	.reg .b32 	%r<164>;
	.reg .b64 	%rd<15>;
	// demoted variable
	.shared .align 4 .b8 _ZZ13phase3_kernelPiiiE4sRow[16384];
	// demoted variable
	.shared .align 4 .b8 _ZZ13phase3_kernelPiiiE4sCol[16384];
	ld.param.u64 	%rd3, [_Z13phase3_kernelPiii_param_0];
	ld.param.u32 	%r22, [_Z13phase3_kernelPiii_param_1];
	ld.param.u32 	%r23, [_Z13phase3_kernelPiii_param_2];
	cvta.to.global.u64 	%rd4, %rd3;
	mov.u32 	%r24, %tid.x;
	mov.u32 	%r25, %tid.y;
	shl.b32 	%r26, %r23, 6;
	mov.u32 	%r27, %ctaid.x;
	setp.ge.u32 	%p1, %r27, %r23;
	selp.u32 	%r28, 1, 0, %p1;
	add.s32 	%r29, %r27, %r28;
	mov.u32 	%r30, %ctaid.y;
	setp.ge.u32 	%p2, %r30, %r23;
	selp.u32 	%r31, 1, 0, %p2;
	add.s32 	%r32, %r30, %r31;
	shl.b32 	%r33, %r29, 6;
	shl.b32 	%r34, %r32, 6;
	add.s32 	%r35, %r33, %r25;
	add.s32 	%r36, %r34, %r24;
	mul.lo.s32 	%r37, %r35, %r22;
	add.s32 	%r38, %r26, %r24;
	add.s32 	%r39, %r37, %r38;
	mul.wide.s32 	%rd5, %r39, 4;
	add.s64 	%rd6, %rd4, %rd5;
	ld.global.u32 	%r40, [%rd6];
	shl.b32 	%r41, %r25, 8;
	mov.u32 	%r42, _ZZ13phase3_kernelPiiiE4sRow;
	add.s32 	%r43, %r42, %r41;
	shl.b32 	%r44, %r24, 2;
	add.s32 	%r45, %r43, %r44;
	st.shared.u32 	[%r45], %r40;
	ld.global.u32 	%r46, [%rd6+128];
	st.shared.u32 	[%r45+128], %r46;
	shl.b32 	%r47, %r22, 5;
	add.s32 	%r48, %r37, %r47;
	add.s32 	%r49, %r48, %r38;
	mul.wide.s32 	%rd7, %r49, 4;
	add.s64 	%rd8, %rd4, %rd7;
	ld.global.u32 	%r50, [%rd8];
	st.shared.u32 	[%r45+8192], %r50;
	ld.global.u32 	%r51, [%rd8+128];
	st.shared.u32 	[%r45+8320], %r51;
	add.s32 	%r52, %r26, %r25;
	mad.lo.s32 	%r53, %r52, %r22, %r36;
	mul.wide.s32 	%rd9, %r53, 4;
	add.s64 	%rd10, %rd4, %rd9;
	ld.global.u32 	%r54, [%rd10];
	mov.u32 	%r55, _ZZ13phase3_kernelPiiiE4sCol;
	add.s32 	%r56, %r55, %r41;
	add.s32 	%r57, %r56, %r44;
	st.shared.u32 	[%r57], %r54;
	ld.global.u32 	%r58, [%rd10+128];
	st.shared.u32 	[%r57+128], %r58;
	add.s32 	%r59, %r53, %r47;
	mul.wide.s32 	%rd11, %r59, 4;
	add.s64 	%rd12, %rd4, %rd11;
	ld.global.u32 	%r60, [%rd12];
	st.shared.u32 	[%r57+8192], %r60;
	ld.global.u32 	%r61, [%rd12+128];
	st.shared.u32 	[%r57+8320], %r61;
	bar.sync 	0;
	add.s32 	%r62, %r37, %r36;
	mul.wide.s32 	%rd13, %r62, 4;
	add.s64 	%rd1, %rd4, %rd13;
	add.s32 	%r63, %r48, %r36;
	mul.wide.s32 	%rd14, %r63, 4;
	add.s64 	%rd2, %rd4, %rd14;
	ld.global.u32 	%r160, [%rd2+128];
	ld.global.u32 	%r161, [%rd2];
	ld.global.u32 	%r162, [%rd1+128];
	ld.global.u32 	%r163, [%rd1];
	add.s32 	%r158, %r43, 8192;
	add.s32 	%r64, %r44, %r55;
	add.s32 	%r157, %r64, 1024;
	mov.b32 	%r159, 8192;
$L__BB3_1:
	ld.shared.u32 	%r65, [%r158+-8192];
	ld.shared.u32 	%r66, [%r157+-1024];
	add.s32 	%r67, %r66, %r65;
	min.s32 	%r68, %r163, %r67;
	ld.shared.u32 	%r69, [%r157+-896];
	add.s32 	%r70, %r69, %r65;
	min.s32 	%r71, %r162, %r70;
	ld.shared.u32 	%r72, [%r158];
	add.s32 	%r73, %r66, %r72;
	min.s32 	%r74, %r161, %r73;
	add.s32 	%r75, %r69, %r72;
	min.s32 	%r76, %r160, %r75;
	ld.shared.u32 	%r77, [%r158+-8188];
	ld.shared.u32 	%r78, [%r157+-768];
	add.s32 	%r79, %r78, %r77;
	min.s32 	%r80, %r68, %r79;
	ld.shared.u32 	%r81, [%r157+-640];
	add.s32 	%r82, %r81, %r77;
	min.s32 	%r83, %r71, %r82;
	ld.shared.u32 	%r84, [%r158+4];
	add.s32 	%r85, %r78, %r84;
	min.s32 	%r86, %r74, %r85;
	add.s32 	%r87, %r81, %r84;
	min.s32 	%r88, %r76, %r87;
	ld.shared.u32 	%r89, [%r158+-8184];
	ld.shared.u32 	%r90, [%r157+-512];
	add.s32 	%r91, %r90, %r89;
	min.s32 	%r92, %r80, %r91;
	ld.shared.u32 	%r93, [%r157+-384];
	add.s32 	%r94, %r93, %r89;
	min.s32 	%r95, %r83, %r94;
	ld.shared.u32 	%r96, [%r158+8];
	add.s32 	%r97, %r90, %r96;
	min.s32 	%r98, %r86, %r97;
	add.s32 	%r99, %r93, %r96;
	min.s32 	%r100, %r88, %r99;
	ld.shared.u32 	%r101, [%r158+-8180];
	ld.shared.u32 	%r102, [%r157+-256];
	add.s32 	%r103, %r102, %r101;
	min.s32 	%r104, %r92, %r103;
	ld.shared.u32 	%r105, [%r157+-128];
	add.s32 	%r106, %r105, %r101;
	min.s32 	%r107, %r95, %r106;
	ld.shared.u32 	%r108, [%r158+12];
	add.s32 	%r109, %r102, %r108;
	min.s32 	%r110, %r98, %r109;
	add.s32 	%r111, %r105, %r108;
	min.s32 	%r112, %r100, %r111;
	ld.shared.u32 	%r113, [%r158+-8176];
	ld.shared.u32 	%r114, [%r157];
	add.s32 	%r115, %r114, %r113;
	min.s32 	%r116, %r104, %r115;
	ld.shared.u32 	%r117, [%r157+128];
	add.s32 	%r118, %r117, %r113;
	min.s32 	%r119, %r107, %r118;
	ld.shared.u32 	%r120, [%r158+16];
	add.s32 	%r121, %r114, %r120;
	min.s32 	%r122, %r110, %r121;
	add.s32 	%r123, %r117, %r120;
	min.s32 	%r124, %r112, %r123;
	ld.shared.u32 	%r125, [%r158+-8172];
	ld.shared.u32 	%r126, [%r157+256];
	add.s32 	%r127, %r126, %r125;
	min.s32 	%r128, %r116, %r127;
	ld.shared.u32 	%r129, [%r157+384];
	add.s32 	%r130, %r129, %r125;
	min.s32 	%r131, %r119, %r130;
	ld.shared.u32 	%r132, [%r158+20];
	add.s32 	%r133, %r126, %r132;
	min.s32 	%r134, %r122, %r133;
	add.s32 	%r135, %r129, %r132;
	min.s32 	%r136, %r124, %r135;
	ld.shared.u32 	%r137, [%r158+-8168];
	ld.shared.u32 	%r138, [%r157+512];
	add.s32 	%r139, %r138, %r137;
	min.s32 	%r140, %r128, %r139;
	ld.shared.u32 	%r141, [%r157+640];
	add.s32 	%r142, %r141, %r137;
	min.s32 	%r143, %r131, %r142;
	ld.shared.u32 	%r144, [%r158+24];
	add.s32 	%r145, %r138, %r144;
	min.s32 	%r146, %r134, %r145;
	add.s32 	%r147, %r141, %r144;
	min.s32 	%r148, %r136, %r147;
	ld.shared.u32 	%r149, [%r158+-8164];
	ld.shared.u32 	%r150, [%r157+768];
	add.s32 	%r151, %r150, %r149;
	min.s32 	%r163, %r140, %r151;
	ld.shared.u32 	%r152, [%r157+896];
	add.s32 	%r153, %r152, %r149;
	min.s32 	%r162, %r143, %r153;
	ld.shared.u32 	%r154, [%r158+28];
	add.s32 	%r155, %r150, %r154;
	min.s32 	%r161, %r146, %r155;
	add.s32 	%r156, %r152, %r154;
	min.s32 	%r160, %r148, %r156;
	add.s32 	%r159, %r159, 32;
	add.s32 	%r158, %r158, 32;
	add.s32 	%r157, %r157, 2048;
	setp.ne.s32 	%p3, %r159, 8448;
	@%p3 bra 	$L__BB3_1;
	st.global.u32 	[%rd1], %r163;
	st.global.u32 	[%rd1+128], %r162;
	st.global.u32 	[%rd2], %r161;
	st.global.u32 	[%rd2+128], %r160;
	ret;

}


// ===== COMPILED SASS (sm_100) =====

	.target	sm_100

	.elftype	@"ET_EXEC"


//--------------------- .note.nv.tkinfo           --------------------------
	.section	.note.nv.tkinfo,"",@"SHT_NOTE"
	.sectionflags	@"SHF_NOTE_NV_TKINFO"
	.tkinfo
        /*0018*/ 	.word	0x00000002
        /*0030*/ 	.string	""
        /*0030*/ 	.string	"ptxas"
        /*0030*/ 	.string	"Cuda compilation tools, release 13.0, V13.0.88"
        /*0030*/ 	.string	"Build cuda_13.0.r13.0/compiler.36424714_0"
        /*0030*/ 	.string	"-arch sm_100 -m 64 "



//--------------------- .note.nv.cuinfo           --------------------------
	.section	.note.nv.cuinfo,"",@"SHT_NOTE"
	.sectionflags	@"SHF_NOTE_NV_CUINFO"
        /*0018*/ 	.short	0x0002
        /*001a*/ 	.short	0x0064
        /*001c*/ 	.short	0x0082
	.zero		2


//--------------------- .nv.info                  --------------------------
	.section	.nv.info,"",@"SHT_CUDA_INFO"
	.align	4


	//----- nvinfo : EIATTR_REGCOUNT
	.align		4
        /*0000*/ 	.byte	0x04, 0x2f
        /*0002*/ 	.short	(.L_1 - .L_0)
	.align		4
.L_0:
        /*0004*/ 	.word	index@(_Z13phase1_kernelPiii)
        /*0008*/ 	.word	0x00000012


	//----- nvinfo : EIATTR_FRAME_SIZE
	.align		4
.L_1:
        /*000c*/ 	.byte	0x04, 0x11
        /*000e*/ 	.short	(.L_3 - .L_2)
	.align		4
.L_2:
        /*0010*/ 	.word	index@(_Z13phase1_kernelPiii)
        /*0014*/ 	.word	0x00000000


	//----- nvinfo : EIATTR_REGCOUNT
	.align		4
.L_3:
        /*0018*/ 	.byte	0x04, 0x2f
        /*001a*/ 	.short	(.L_5 - .L_4)
	.align		4
.L_4:
        /*001c*/ 	.word	index@(_Z17phase2_row_kernelPiii)
        /*0020*/ 	.word	0x00000018


	//----- nvinfo : EIATTR_FRAME_SIZE
	.align		4
.L_5:
        /*0024*/ 	.byte	0x04, 0x11
        /*0026*/ 	.short	(.L_7 - .L_6)
	.align		4
.L_6:
        /*0028*/ 	.word	index@(_Z17phase2_row_kernelPiii)
        /*002c*/ 	.word	0x00000000


	//----- nvinfo : EIATTR_REGCOUNT
	.align		4
.L_7:
        /*0030*/ 	.byte	0x04, 0x2f
        /*0032*/ 	.short	(.L_9 - .L_8)
	.align		4
.L_8:
        /*0034*/ 	.word	index@(_Z17phase2_col_kernelPiii)
        /*0038*/ 	.word	0x00000018


	//----- nvinfo : EIATTR_FRAME_SIZE
	.align		4
.L_9:
        /*003c*/ 	.byte	0x04, 0x11
        /*003e*/ 	.short	(.L_11 - .L_10)
	.align		4
.L_10:
        /*0040*/ 	.word	index@(_Z17phase2_col_kernelPiii)
        /*0044*/ 	.word	0x00000000


	//----- nvinfo : EIATTR_REGCOUNT
	.align		4
.L_11:
        /*0048*/ 	.byte	0x04, 0x2f
        /*004a*/ 	.short	(.L_13 - .L_12)
	.align		4
.L_12:
        /*004c*/ 	.word	index@(_Z13phase3_kernelPiii)
        /*0050*/ 	.word	0x0000001f


	//----- nvinfo : EIATTR_FRAME_SIZE
	.align		4
.L_13:
        /*0054*/ 	.byte	0x04, 0x11
        /*0056*/ 	.short	(.L_15 - .L_14)
	.align		4
.L_14:
        /*0058*/ 	.word	index@(_Z13phase3_kernelPiii)
        /*005c*/ 	.word	0x00000000


	//----- nvinfo : EIATTR_MIN_STACK_SIZE
	.align		4
.L_15:
        /*0060*/ 	.byte	0x04, 0x12
        /*0062*/ 	.short	(.L_17 - .L_16)
	.align		4
.L_16:
        /*0064*/ 	.word	index@(_Z13phase3_kernelPiii)
        /*0068*/ 	.word	0x00000000


	//----- nvinfo : EIATTR_MIN_STACK_SIZE
	.align		4
.L_17:
        /*006c*/ 	.byte	0x04, 0x12
        /*006e*/ 	.short	(.L_19 - .L_18)
	.align		4
.L_18:
        /*0070*/ 	.word	index@(_Z17phase2_col_kernelPiii)
        /*0074*/ 	.word	0x00000000


	//----- nvinfo : EIATTR_MIN_STACK_SIZE
	.align		4
.L_19:
        /*0078*/ 	.byte	0x04, 0x12
        /*007a*/ 	.short	(.L_21 - .L_20)
	.align		4
.L_20:
        /*007c*/ 	.word	index@(_Z17phase2_row_kernelPiii)
        /*0080*/ 	.word	0x00000000


	//----- nvinfo : EIATTR_MIN_STACK_SIZE
	.align		4
.L_21:
        /*0084*/ 	.byte	0x04, 0x12
        /*0086*/ 	.short	(.L_23 - .L_22)
	.align		4
.L_22:
        /*0088*/ 	.word	index@(_Z13phase1_kernelPiii)
        /*008c*/ 	.word	0x00000000
.L_23:


//--------------------- .nv.compat                --------------------------
	.section	.nv.compat,"",@"SHT_CUDA_COMPAT_INFO"
	.align	4
        /*0000*/ 	.byte	0x02, 0x09, 0x00, 0x00, 0x02, 0x02, 0x01, 0x00, 0x02, 0x05, 0x05, 0x00, 0x03, 0x07, 0x01, 0x01
        /*0010*/ 	.byte	0x02, 0x03, 0x00, 0x00, 0x02, 0x06, 0x01, 0x00, 0x04, 0x0b, 0x08, 0x00, 0x09, 0x00, 0x00, 0x00
        /*0020*/ 	.byte	0x00, 0x00, 0x00, 0x00


//--------------------- .nv.info._Z13phase3_kernelPiii --------------------------
	.section	.nv.info._Z13phase3_kernelPiii,"",@"SHT_CUDA_INFO"
	.sectionflags	@""
	.align	4


	//----- nvinfo : EIATTR_CUDA_API_VERSION
	.align		4
        /*0000*/ 	.byte	0x04, 0x37
        /*0002*/ 	.short	(.L_25 - .L_24)
.L_24:
        /*0004*/ 	.word	0x00000082


	//----- nvinfo : EIATTR_KPARAM_INFO
	.align		4
.L_25:
        /*0008*/ 	.byte	0x04, 0x17
        /*000a*/ 	.short	(.L_27 - .L_26)
.L_26:
        /*000c*/ 	.word	0x00000000
        /*0010*/ 	.short	0x0002
        /*0012*/ 	.short	0x000c
        /*0014*/ 	.byte	0x00, 0xf0, 0x11, 0x00


	//----- nvinfo : EIATTR_KPARAM_INFO
	.align		4
.L_27:
        /*0018*/ 	.byte	0x04, 0x17
        /*001a*/ 	.short	(.L_29 - .L_28)
.L_28:
        /*001c*/ 	.word	0x00000000
        /*0020*/ 	.short	0x0001
        /*0022*/ 	.short	0x0008
        /*0024*/ 	.byte	0x00, 0xf0, 0x11, 0x00


	//----- nvinfo : EIATTR_KPARAM_INFO
	.align		4
.L_29:
        /*0028*/ 	.byte	0x04, 0x17
        /*002a*/ 	.short	(.L_31 - .L_30)
.L_30:
        /*002c*/ 	.word	0x00000000
        /*0030*/ 	.short	0x0000
        /*0032*/ 	.short	0x0000
        /*0034*/ 	.byte	0x00, 0xf5, 0x21, 0x00


	//----- nvinfo : EIATTR_SPARSE_MMA_MASK
	.align		4
.L_31:
        /*0038*/ 	.byte	0x03, 0x50
        /*003a*/ 	.short	0x0000


	//----- nvinfo : EIATTR_MAXREG_COUNT
	.align		4
        /*003c*/ 	.byte	0x03, 0x1b
        /*003e*/ 	.short	0x00ff


	//----- nvinfo : EIATTR_NUM_BARRIERS
	.align		4
        /*0040*/ 	.byte	0x02, 0x4c
        /*0042*/ 	.byte	0x01
	.zero		1


	//----- nvinfo : EIATTR_MERCURY_ISA_VERSION
	.align		4
        /*0044*/ 	.byte	0x03, 0x5f
        /*0046*/ 	.short	0x0101


	//----- nvinfo : EIATTR_VRC_CTA_INIT_COUNT
	.align		4
        /*0048*/ 	.byte	0x02, 0x4a
	.zero		1
	.zero		1


	//----- nvinfo : EIATTR_EXIT_INSTR_OFFSETS
	.align		4
        /*004c*/ 	.byte	0x04, 0x1c
        /*004e*/ 	.short	(.L_33 - .L_32)


	//   ....[0]....
.L_32:
        /*0050*/ 	.word	0x00000810


	//----- nvinfo : EIATTR_CBANK_PARAM_SIZE
	.align		4
.L_33:
        /*0054*/ 	.byte	0x03, 0x19
        /*0056*/ 	.short	0x0010


	//----- nvinfo : EIATTR_PARAM_CBANK
	.align		4
        /*0058*/ 	.byte	0x04, 0x0a
        /*005a*/ 	.short	(.L_35 - .L_34)
	.align		4
.L_34:
        /*005c*/ 	.word	index@(.nv.constant0._Z13phase3_kernelPiii)
        /*0060*/ 	.short	0x0380
        /*0062*/ 	.short	0x0010


	//----- nvinfo : EIATTR_SW_WAR
	.align		4
.L_35:
        /*0064*/ 	.byte	0x04, 0x36
        /*0066*/ 	.short	(.L_37 - .L_36)
.L_36:
        /*0068*/ 	.word	0x00000008
.L_37:


//--------------------- .nv.info._Z17phase2_col_kernelPiii --------------------------
	.section	.nv.info._Z17phase2_col_kernelPiii,"",@"SHT_CUDA_INFO"
	.sectionflags	@""
	.align	4


	//----- nvinfo : EIATTR_CUDA_API_VERSION
	.align		4
        /*0000*/ 	.byte	0x04, 0x37
        /*0002*/ 	.short	(.L_39 - .L_38)
.L_38:
        /*0004*/ 	.word	0x00000082


	//----- nvinfo : EIATTR_KPARAM_INFO
	.align		4
.L_39:
        /*0008*/ 	.byte	0x04, 0x17
        /*000a*/ 	.short	(.L_41 - .L_40)
.L_40:
        /*000c*/ 	.word	0x00000000
        /*0010*/ 	.short	0x0002
        /*0012*/ 	.short	0x000c
        /*0014*/ 	.byte	0x00, 0xf0, 0x11, 0x00


	//----- nvinfo : EIATTR_KPARAM_INFO
	.align		4
.L_41:
        /*0018*/ 	.byte	0x04, 0x17
        /*001a*/ 	.short	(.L_43 - .L_42)
.L_42:
        /*001c*/ 	.word	0x00000000
        /*0020*/ 	.short	0x0001
        /*0022*/ 	.short	0x0008
        /*0024*/ 	.byte	0x00, 0xf0, 0x11, 0x00


	//----- nvinfo : EIATTR_KPARAM_INFO
	.align		4
.L_43:
        /*0028*/ 	.byte	0x04, 0x17
        /*002a*/ 	.short	(.L_45 - .L_44)
.L_44:
        /*002c*/ 	.word	0x00000000
        /*0030*/ 	.short	0x0000
        /*0032*/ 	.short	0x0000
        /*0034*/ 	.byte	0x00, 0xf5, 0x21, 0x00


	//----- nvinfo : EIATTR_SPARSE_MMA_MASK
	.align		4
.L_45:
        /*0038*/ 	.byte	0x03, 0x50
        /*003a*/ 	.short	0x0000


	//----- nvinfo : EIATTR_MAXREG_COUNT
	.align		4
        /*003c*/ 	.byte	0x03, 0x1b
        /*003e*/ 	.short	0x00ff


	//----- nvinfo : EIATTR_NUM_BARRIERS
	.align		4
        /*0040*/ 	.byte	0x02, 0x4c
        /*0042*/ 	.byte	0x01
	.zero		1


	//----- nvinfo : EIATTR_MERCURY_ISA_VERSION
	.align		4
        /*0044*/ 	.byte	0x03, 0x5f
        /*0046*/ 	.short	0x0101


	//----- nvinfo : EIATTR_VRC_CTA_INIT_COUNT
	.align		4
        /*0048*/ 	.byte	0x02, 0x4a
	.zero		1
	.zero		1


	//----- nvinfo : EIATTR_EXIT_INSTR_OFFSETS
	.align		4
        /*004c*/ 	.byte	0x04, 0x1c
        /*004e*/ 	.short	(.L_47 - .L_46)


	//   ....[0]....
.L_46:
        /*0050*/ 	.word	0x000008d0


	//----- nvinfo : EIATTR_CBANK_PARAM_SIZE
	.align		4
.L_47:
        /*0054*/ 	.byte	0x03, 0x19
        /*0056*/ 	.short	0x0010


	//----- nvinfo : EIATTR_PARAM_CBANK
	.align		4
        /*0058*/ 	.byte	0x04, 0x0a
        /*005a*/ 	.short	(.L_49 - .L_48)
	.align		4
.L_48:
        /*005c*/ 	.word	index@(.nv.constant0._Z17phase2_col_kernelPiii)
        /*0060*/ 	.short	0x0380
        /*0062*/ 	.short	0x0010


	//----- nvinfo : EIATTR_SW_WAR
	.align		4
.L_49:
        /*0064*/ 	.byte	0x04, 0x36
        /*0066*/ 	.short	(.L_51 - .L_50)
.L_50:
        /*0068*/ 	.word	0x00000008
.L_51:


//--------------------- .nv.info._Z17phase2_row_kernelPiii --------------------------
	.section	.nv.info._Z17phase2_row_kernelPiii,"",@"SHT_CUDA_INFO"
	.sectionflags	@""
	.align	4


	//----- nvinfo : EIATTR_CUDA_API_VERSION
	.align		4
        /*0000*/ 	.byte	0x04, 0x37
        /*0002*/ 	.short	(.L_53 - .L_52)
.L_52:
        /*0004*/ 	.word	0x00000082


	//----- nvinfo : EIATTR_KPARAM_INFO
	.align		4
.L_53:
        /*0008*/ 	.byte	0x04, 0x17
        /*000a*/ 	.short	(.L_55 - .L_54)
.L_54:
        /*000c*/ 	.word	0x00000000
        /*0010*/ 	.short	0x0002
        /*0012*/ 	.short	0x000c
        /*0014*/ 	.byte	0x00, 0xf0, 0x11, 0x00


	//----- nvinfo : EIATTR_KPARAM_INFO
	.align		4
.L_55:
        /*0018*/ 	.byte	0x04, 0x17
        /*001a*/ 	.short	(.L_57 - .L_56)
.L_56:
        /*001c*/ 	.word	0x00000000
        /*0020*/ 	.short	0x0001
        /*0022*/ 	.short	0x0008
        /*0024*/ 	.byte	0x00, 0xf0, 0x11, 0x00


	//----- nvinfo : EIATTR_KPARAM_INFO
	.align		4
.L_57:
        /*0028*/ 	.byte	0x04, 0x17
        /*002a*/ 	.short	(.L_59 - .L_58)
.L_58:
        /*002c*/ 	.word	0x00000000
        /*0030*/ 	.short	0x0000
        /*0032*/ 	.short	0x0000
        /*0034*/ 	.byte	0x00, 0xf5, 0x21, 0x00


	//----- nvinfo : EIATTR_SPARSE_MMA_MASK
	.align		4
.L_59:
        /*0038*/ 	.byte	0x03, 0x50
        /*003a*/ 	.short	0x0000


	//----- nvinfo : EIATTR_MAXREG_COUNT
	.align		4
        /*003c*/ 	.byte	0x03, 0x1b
        /*003e*/ 	.short	0x00ff


	//----- nvinfo : EIATTR_NUM_BARRIERS
	.align		4
        /*0040*/ 	.byte	0x02, 0x4c
        /*0042*/ 	.byte	0x01
	.zero		1


	//----- nvinfo : EIATTR_MERCURY_ISA_VERSION
	.align		4
        /*0044*/ 	.byte	0x03, 0x5f
        /*0046*/ 	.short	0x0101


	//----- nvinfo : EIATTR_VRC_CTA_INIT_COUNT
	.align		4
        /*0048*/ 	.byte	0x02, 0x4a
	.zero		1
	.zero		1


	//----- nvinfo : EIATTR_EXIT_INSTR_OFFSETS
	.align		4
        /*004c*/ 	.byte	0x04, 0x1c
        /*004e*/ 	.short	(.L_61 - .L_60)


	//   ....[0]....
.L_60:
        /*0050*/ 	.word	0x000008f0


	//----- nvinfo : EIATTR_CBANK_PARAM_SIZE
	.align		4
.L_61:
        /*0054*/ 	.byte	0x03, 0x19
        /*0056*/ 	.short	0x0010


	//----- nvinfo : EIATTR_PARAM_CBANK
	.align		4
        /*0058*/ 	.byte	0x04, 0x0a
        /*005a*/ 	.short	(.L_63 - .L_62)
	.align		4
.L_62:
        /*005c*/ 	.word	index@(.nv.constant0._Z17phase2_row_kernelPiii)
        /*0060*/ 	.short	0x0380
        /*0062*/ 	.short	0x0010


	//----- nvinfo : EIATTR_SW_WAR
	.align		4
.L_63:
        /*0064*/ 	.byte	0x04, 0x36
        /*0066*/ 	.short	(.L_65 - .L_64)
.L_64:
        /*0068*/ 	.word	0x00000008
.L_65:


//--------------------- .nv.info._Z13phase1_kernelPiii --------------------------
	.section	.nv.info._Z13phase1_kernelPiii,"",@"SHT_CUDA_INFO"
	.sectionflags	@""
	.align	4


	//----- nvinfo : EIATTR_CUDA_API_VERSION
	.align		4
        /*0000*/ 	.byte	0x04, 0x37
        /*0002*/ 	.short	(.L_67 - .L_66)
.L_66:
        /*0004*/ 	.word	0x00000082


	//----- nvinfo : EIATTR_KPARAM_INFO
	.align		4
.L_67:
        /*0008*/ 	.byte	0x04, 0x17
        /*000a*/ 	.short	(.L_69 - .L_68)
.L_68:
        /*000c*/ 	.word	0x00000000
        /*0010*/ 	.short	0x0002
        /*0012*/ 	.short	0x000c
        /*0014*/ 	.byte	0x00, 0xf0, 0x11, 0x00


	//----- nvinfo : EIATTR_KPARAM_INFO
	.align		4
.L_69:
        /*0018*/ 	.byte	0x04, 0x17
        /*001a*/ 	.short	(.L_71 - .L_70)
.L_70:
        /*001c*/ 	.word	0x00000000
        /*0020*/ 	.short	0x0001
        /*0022*/ 	.short	0x0008
        /*0024*/ 	.byte	0x00, 0xf0, 0x11, 0x00


	//----- nvinfo : EIATTR_KPARAM_INFO
	.align		4
.L_71:
        /*0028*/ 	.byte	0x04, 0x17
        /*002a*/ 	.short	(.L_73 - .L_72)
.L_72:
        /*002c*/ 	.word	0x00000000
        /*0030*/ 	.short	0x0000
        /*0032*/ 	.short	0x0000
        /*0034*/ 	.byte	0x00, 0xf5, 0x21, 0x00


	//----- nvinfo : EIATTR_SPARSE_MMA_MASK
	.align		4
.L_73:
        /*0038*/ 	.byte	0x03, 0x50
        /*003a*/ 	.short	0x0000


	//----- nvinfo : EIATTR_MAXREG_COUNT
	.align		4
        /*003c*/ 	.byte	0x03, 0x1b
        /*003e*/ 	.short	0x00ff


	//----- nvinfo : EIATTR_NUM_BARRIERS
	.align		4
        /*0040*/ 	.byte	0x02, 0x4c
        /*0042*/ 	.byte	0x01
	.zero		1


	//----- nvinfo : EIATTR_MERCURY_ISA_VERSION
	.align		4
        /*0044*/ 	.byte	0x03, 0x5f
        /*0046*/ 	.short	0x0101


	//----- nvinfo : EIATTR_VRC_CTA_INIT_COUNT
	.align		4
        /*0048*/ 	.byte	0x02, 0x4a
	.zero		1
	.zero		1


	//----- nvinfo : EIATTR_EXIT_INSTR_OFFSETS
	.align		4
        /*004c*/ 	.byte	0x04, 0x1c
        /*004e*/ 	.short	(.L_75 - .L_74)


	//   ....[0]....
.L_74:
        /*0050*/ 	.word	0x000007f0


	//----- nvinfo : EIATTR_CBANK_PARAM_SIZE
	.align		4
.L_75:
        /*0054*/ 	.byte	0x03, 0x19
        /*0056*/ 	.short	0x0010


	//----- nvinfo : EIATTR_PARAM_CBANK
	.align		4
        /*0058*/ 	.byte	0x04, 0x0a
        /*005a*/ 	.short	(.L_77 - .L_76)
	.align		4
.L_76:
        /*005c*/ 	.word	index@(.nv.constant0._Z13phase1_kernelPiii)
        /*0060*/ 	.short	0x0380
        /*0062*/ 	.short	0x0010


	//----- nvinfo : EIATTR_SW_WAR
	.align		4
.L_77:
        /*0064*/ 	.byte	0x04, 0x36
        /*0066*/ 	.short	(.L_79 - .L_78)
.L_78:
        /*0068*/ 	.word	0x00000008
.L_79:


//--------------------- .nv.callgraph             --------------------------
	.section	.nv.callgraph,"",@"SHT_CUDA_CALLGRAPH"
	.align	4
	.sectionentsize	8
	.align		4
        /*0000*/ 	.word	0x00000000
	.align		4
        /*0004*/ 	.word	0xffffffff
	.align		4
        /*0008*/ 	.word	0x00000000
	.align		4
        /*000c*/ 	.word	0xfffffffe
	.align		4
        /*0010*/ 	.word	0x00000000
	.align		4
        /*0014*/ 	.word	0xfffffffd
	.align		4
        /*0018*/ 	.word	0x00000000
	.align		4
        /*001c*/ 	.word	0xfffffffc


//--------------------- .text._Z13phase3_kernelPiii --------------------------
	.section	.text._Z13phase3_kernelPiii,"ax",@progbits
	.align	128
        .global         _Z13phase3_kernelPiii
        .type           _Z13phase3_kernelPiii,@function
        .size           _Z13phase3_kernelPiii,(.L_x_8 - _Z13phase3_kernelPiii)
        .other          _Z13phase3_kernelPiii,@"STO_CUDA_ENTRY STV_DEFAULT"
_Z13phase3_kernelPiii:
.text._Z13phase3_kernelPiii:
[----:B------:R-:W-:Y:S08]  /*0000*/  LDC R1, c[0x0][0x37c] ;  /* 0x0000df00ff017b82 */ /* 0x000ff00000000800 */
[----:B------:R-:W0:Y:S01]  /*0010*/  S2UR UR4, SR_CTAID.X ;  /* 0x00000000000479c3 */ /* 0x000e220000002500 */
[----:B------:R-:W1:Y:S01]  /*0020*/  S2R R4, SR_TID.Y ;  /* 0x0000000000047919 */ /* 0x000e620000002200 */
[----:B------:R-:W2:Y:S01]  /*0030*/  LDCU.64 UR8, c[0x0][0x358] ;  /* 0x00006b00ff0877ac */ /* 0x000ea20008000a00 */
[----:B------:R-:W3:Y:S05]  /*0040*/  S2R R0, SR_TID.X ;  /* 0x0000000000007919 */ /* 0x000eea0000002100 */
[----:B------:R-:W4:Y:S08]  /*0050*/  LDC.64 R2, c[0x0][0x388] ;  /* 0x0000e200ff027b82 */ /* 0x000f300000000a00 */
[----:B------:R-:W2:Y:S01]  /*0060*/  S2UR UR5, SR_CTAID.Y ;  /* 0x00000000000579c3 */ /* 0x000ea20000002600 */
[----:B0-----:R-:W-:-:S07]  /*0070*/  UIADD3 UR6, UPT, UPT, UR4, 0x1, URZ ;  /* 0x0000000104067890 */ /* 0x001fce000fffe0ff */
[----:B------:R-:W0:Y:S01]  /*0080*/  LDC.64 R20, c[0x0][0x380] ;  /* 0x0000e000ff147b82 */ /* 0x000e220000000a00 */
[----:B------:R-:W-:Y:S01]  /*0090*/  IMAD.U32 R5, RZ, RZ, UR6 ;  /* 0x00000006ff057e24 */ /* 0x000fe2000f8e00ff */
[C---:B----4-:R-:W-:Y:S01]  /*00a0*/  ISETP.LE.U32.AND P0, PT, R3.reuse, UR4, PT ;  /* 0x0000000403007c0c */ /* 0x050fe2000bf03070 */
[C---:B---3--:R-:W-:Y:S01]  /*00b0*/  IMAD R6, R3.reuse, 0x40, R0 ;  /* 0x0000004003067824 */ /* 0x048fe200078e0200 */
[C---:B--2---:R-:W-:Y:S01]  /*00c0*/  ISETP.LE.U32.AND P1, PT, R3.reuse, UR5, PT ;  /* 0x0000000503007c0c */ /* 0x044fe2000bf23070 */
[----:B------:R-:W-:Y:S01]  /*00d0*/  UIADD3 UR6, UPT, UPT, UR5, 0x1, URZ ;  /* 0x0000000105067890 */ /* 0x000fe2000fffe0ff */
[----:B-1----:R-:W-:-:S09]  /*00e0*/  IMAD R3, R3, 0x40, R4 ;  /* 0x0000004003037824 */ /* 0x002fd200078e0204 */
[----:B------:R-:W-:Y:S02]  /*00f0*/  @!P0 IMAD R5, RZ, RZ, UR4 ;  /* 0x00000004ff058e24 */ /* 0x000fe4000f8e02ff */
[----:B------:R-:W-:Y:S02]  /*0100*/  IMAD.U32 R7, RZ, RZ, UR6 ;  /* 0x00000006ff077e24 */ /* 0x000fe4000f8e00ff */
[----:B------:R-:W-:Y:S02]  /*0110*/  IMAD R11, R5, 0x40, R4 ;  /* 0x00000040050b7824 */ /* 0x000fe400078e0204 */
[----:B------:R-:W-:Y:S02]  /*0120*/  @!P1 IMAD R7, RZ, RZ, UR5 ;  /* 0x00000005ff079e24 */ /* 0x000fe4000f8e02ff */
[----:B------:R-:W-:Y:S02]  /*0130*/  IMAD R5, R11, R2, RZ ;  /* 0x000000020b057224 */ /* 0x000fe400078e02ff */
[----:B------:R-:W-:-:S02]  /*0140*/  IMAD R8, R7, 0x40, R0 ;  /* 0x0000004007087824 */ /* 0x000fc400078e0200 */
[----:B------:R-:W-:Y:S02]  /*0150*/  IMAD R9, R2, 0x20, R5 ;  /* 0x0000002002097824 */ /* 0x000fe400078e0205 */
[-C--:B------:R-:W-:Y:S02]  /*0160*/  IMAD R3, R3, R2.reuse, R8 ;  /* 0x0000000203037224 */ /* 0x080fe400078e0208 */
[----:B------:R-:W-:Y:S02]  /*0170*/  IMAD R17, R11, R2, R6 ;  /* 0x000000020b117224 */ /* 0x000fe400078e0206 */
[----:B------:R-:W-:Y:S02]  /*0180*/  IMAD.IADD R11, R6, 0x1, R9 ;  /* 0x00000001060b7824 */ /* 0x000fe400078e0209 */
[----:B------:R-:W-:Y:S02]  /*0190*/  IMAD R7, R2, 0x20, R3 ;  /* 0x0000002002077824 */ /* 0x000fe400078e0203 */
[----:B0-----:R-:W-:-:S04]  /*01a0*/  IMAD.WIDE R16, R17, 0x4, R20 ;  /* 0x0000000411107825 */ /* 0x001fc800078e0214 */
[--C-:B------:R-:W-:Y:S01]  /*01b0*/  IMAD.WIDE R10, R11, 0x4, R20.reuse ;  /* 0x000000040b0a7825 */ /* 0x100fe200078e0214 */
[----:B------:R-:W2:Y:S03]  /*01c0*/  LDG.E R12, desc[UR8][R16.64] ;  /* 0x00000008100c7981 */ /* 0x000ea6000c1e1900 */
[--C-:B------:R-:W-:Y:S01]  /*01d0*/  IMAD.WIDE R2, R3, 0x4, R20.reuse ;  /* 0x0000000403027825 */ /* 0x100fe200078e0214 */
[----:B------:R0:W3:Y:S03]  /*01e0*/  LDG.E R13, desc[UR8][R16.64+0x80] ;  /* 0x00008008100d7981 */ /* 0x0000e6000c1e1900 */
[----:B------:R-:W-:Y:S01]  /*01f0*/  IMAD.WIDE R6, R7, 0x4, R20 ;  /* 0x0000000407067825 */ /* 0x000fe200078e0214 */
[----:B------:R-:W4:Y:S04]  /*0200*/  LDG.E R14, desc[UR8][R10.64] ;  /* 0x000000080a0e7981 */ /* 0x000f28000c1e1900 */
[----:B------:R1:W4:Y:S04]  /*0210*/  LDG.E R18, desc[UR8][R10.64+0x80] ;  /* 0x000080080a127981 */ /* 0x000328000c1e1900 */
[----:B------:R-:W4:Y:S04]  /*0220*/  LDG.E R22, desc[UR8][R2.64] ;  /* 0x0000000802167981 */ /* 0x000f28000c1e1900 */
[----:B------:R1:W4:Y:S04]  /*0230*/  LDG.E R24, desc[UR8][R2.64+0x80] ;  /* 0x0000800802187981 */ /* 0x000328000c1e1900 */
[----:B------:R-:W4:Y:S04]  /*0240*/  LDG.E R26, desc[UR8][R6.64] ;  /* 0x00000008061a7981 */ /* 0x000f28000c1e1900 */
[----:B------:R-:W4:Y:S01]  /*0250*/  LDG.E R28, desc[UR8][R6.64+0x80] ;  /* 0x00008008061c7981 */ /* 0x000f22000c1e1900 */
[----:B------:R-:W1:Y:S01]  /*0260*/  S2UR UR6, SR_CgaCtaId ;  /* 0x00000000000679c3 */ /* 0x000e620000008800 */
[----:B------:R-:W-:-:S02]  /*0270*/  UMOV UR4, 0x400 ;  /* 0x0000040000047882 */ /* 0x000fc40000000000 */
[----:B------:R-:W-:Y:S01]  /*0280*/  UIADD3 UR5, UPT, UPT, UR4, 0x4000, URZ ;  /* 0x0000400004057890 */ /* 0x000fe2000fffe0ff */
[C---:B0-----:R-:W-:Y:S02]  /*0290*/  IMAD.IADD R17, R8.reuse, 0x1, R9 ;  /* 0x0000000108117824 */ /* 0x041fe400078e0209 */
[----:B-1----:R-:W-:Y:S01]  /*02a0*/  IMAD.IADD R11, R8, 0x1, R5 ;  /* 0x00000001080b7824 */ /* 0x002fe200078e0205 */
[----:B------:R-:W-:Y:S02]  /*02b0*/  ULEA UR4, UR6, UR4, 0x18 ;  /* 0x0000000406047291 */ /* 0x000fe4000f8ec0ff */
[----:B------:R-:W-:-:S04]  /*02c0*/  ULEA UR5, UR6, UR5, 0x18 ;  /* 0x0000000506057291 */ /* 0x000fc8000f8ec0ff */
[C---:B------:R-:W-:Y:S02]  /*02d0*/  LEA R15, R4.reuse, UR4, 0x8 ;  /* 0x00000004040f7c11 */ /* 0x040fe4000f8e40ff */
[----:B------:R-:W-:-:S03]  /*02e0*/  LEA R9, R4, UR5, 0x8 ;  /* 0x0000000504097c11 */ /* 0x000fc6000f8e40ff */
[C---:B------:R-:W-:Y:S02]  /*02f0*/  IMAD R5, R0.reuse, 0x4, R15 ;  /* 0x0000000400057824 */ /* 0x040fe400078e020f */
[----:B------:R-:W-:Y:S02]  /*0300*/  IMAD R9, R0, 0x4, R9 ;  /* 0x0000000400097824 */ /* 0x000fe400078e0209 */
[----:B------:R-:W-:-:S04]  /*0310*/  IMAD.WIDE R2, R11, 0x4, R20 ;  /* 0x000000040b027825 */ /* 0x000fc800078e0214 */
[----:B------:R-:W-:Y:S01]  /*0320*/  IMAD.WIDE R20, R17, 0x4, R20 ;  /* 0x0000000411147825 */ /* 0x000fe200078e0214 */
[----:B--2---:R-:W-:Y:S04]  /*0330*/  STS [R5], R12 ;  /* 0x0000000c05007388 */ /* 0x004fe80000000800 */
[----:B---3--:R0:W-:Y:S04]  /*0340*/  STS [R5+0x80], R13 ;  /* 0x0000800d05007388 */ /* 0x0081e80000000800 */
[----:B----4-:R-:W-:Y:S04]  /*0350*/  STS [R5+0x2000], R14 ;  /* 0x0020000e05007388 */ /* 0x010fe80000000800 */
[----:B------:R-:W-:Y:S04]  /*0360*/  STS [R5+0x2080], R18 ;  /* 0x0020801205007388 */ /* 0x000fe80000000800 */
[----:B------:R1:W-:Y:S04]  /*0370*/  STS [R9], R22 ;  /* 0x0000001609007388 */ /* 0x0003e80000000800 */
[----:B------:R2:W-:Y:S04]  /*0380*/  STS [R9+0x80], R24 ;  /* 0x0000801809007388 */ /* 0x0005e80000000800 */
[----:B------:R2:W-:Y:S04]  /*0390*/  STS [R9+0x2000], R26 ;  /* 0x0020001a09007388 */ /* 0x0005e80000000800 */
[----:B------:R2:W-:Y:S01]  /*03a0*/  STS [R9+0x2080], R28 ;  /* 0x0020801c09007388 */ /* 0x0005e20000000800 */
[----:B------:R-:W-:Y:S06]  /*03b0*/  BAR.SYNC.DEFER_BLOCKING 0x0 ;  /* 0x0000000000007b1d */ /* 0x000fec0000010000 */
[----:B------:R2:W5:Y:S04]  /*03c0*/  LDG.E R19, desc[UR8][R20.64+0x80] ;  /* 0x0000800814137981 */ /* 0x000568000c1e1900 */
[----:B------:R2:W5:Y:S04]  /*03d0*/  LDG.E R17, desc[UR8][R20.64] ;  /* 0x0000000814117981 */ /* 0x000568000c1e1900 */
[----:B------:R2:W5:Y:S04]  /*03e0*/  LDG.E R23, desc[UR8][R2.64+0x80] ;  /* 0x0000800802177981 */ /* 0x000568000c1e1900 */
[----:B0-----:R2:W5:Y:S01]  /*03f0*/  LDG.E R13, desc[UR8][R2.64] ;  /* 0x00000008020d7981 */ /* 0x001562000c1e1900 */
[----:B------:R-:W-:Y:S01]  /*0400*/  LEA R4, R0, UR5, 0x2 ;  /* 0x0000000500047c11 */ /* 0x000fe2000f8e10ff */
[----:B------:R-:W-:Y:S01]  /*0410*/  VIADD R0, R15, 0x2000 ;  /* 0x000020000f007836 */ /* 0x000fe20000000000 */
[----:B------:R-:W-:-:S03]  /*0420*/  UMOV UR4, 0x2000 ;  /* 0x0000200000047882 */ /* 0x000fc60000000000 */
[----:B-1----:R-:W-:-:S07]  /*0430*/  VIADD R22, R4, 0x400 ;  /* 0x0000040004167836 */ /* 0x002fce0000000000 */
.L_x_0:
[----:B------:R-:W-:Y:S01]  /*0440*/  LDS R16, [R22+-0x400] ;  /* 0xfffc000016107984 */ /* 0x000fe20000000800 */
[----:B------:R-:W-:-:S03]  /*0450*/  UIADD3 UR4, UPT, UPT, UR4, 0x20, URZ ;  /* 0x0000002004047890 */ /* 0x000fc6000fffe0ff */
[----:B------:R-:W0:Y:S01]  /*0460*/  LDS.128 R4, [R0+-0x2000] ;  /* 0xffe0000000047984 */ /* 0x000e220000000c00 */
[----:B------:R-:W-:-:S03]  /*0470*/  UISETP.NE.AND UP0, UPT, UR4, 0x2100, UPT ;  /* 0x000021000400788c */ /* 0x000fc6000bf05270 */
[----:B--2---:R-:W1:Y:S04]  /*0480*/  LDS.128 R8, [R0] ;  /* 0x0000000000087984 */ /* 0x004e680000000c00 */
[----:B------:R-:W2:Y:S04]  /*0490*/  LDS R18, [R22+-0x380] ;  /* 0xfffc800016127984 */ /* 0x000ea80000000800 */
[----:B------:R-:W3:Y:S04]  /*04a0*/  LDS R14, [R22+-0x300] ;  /* 0xfffd0000160e7984 */ /* 0x000ee80000000800 */
[----:B------:R-:W4:Y:S04]  /*04b0*/  LDS R12, [R22+-0x280] ;  /* 0xfffd8000160c7984 */ /* 0x000f280000000800 */
[----:B------:R-:W4:Y:S04]  /*04c0*/  LDS R25, [R22+-0x200] ;  /* 0xfffe000016197984 */ /* 0x000f280000000800 */
[----:B------:R-:W4:Y:S04]  /*04d0*/  LDS R15, [R22+-0x180] ;  /* 0xfffe8000160f7984 */ /* 0x000f280000000800 */
[----:B------:R-:W4:Y:S04]  /*04e0*/  LDS R24, [R22+-0x100] ;  /* 0xffff000016187984 */ /* 0x000f280000000800 */
[----:B------:R-:W4:Y:S01]  /*04f0*/  LDS R26, [R22+-0x80] ;  /* 0xffff8000161a7984 */ /* 0x000f220000000800 */
[----:B0----5:R-:W-:-:S02]  /*0500*/  VIADDMNMX R13, R16, R4, R13, PT ;  /* 0x00000004100d7246 */ /* 0x021fc4000380010d */
[----:B-1----:R-:W-:Y:S02]  /*0510*/  VIADDMNMX R16, R16, R8, R17, PT ;  /* 0x0000000810107246 */ /* 0x002fe40003800111 */
[C---:B--2---:R-:W-:Y:S02]  /*0520*/  VIADDMNMX R4, R18.reuse, R4, R23, PT ;  /* 0x0000000412047246 */ /* 0x044fe40003800117 */
[----:B------:R-:W-:Y:S02]  /*0530*/  VIADDMNMX R8, R18, R8, R19, PT ;  /* 0x0000000812087246 */ /* 0x000fe40003800113 */
[C---:B---3--:R-:W-:Y:S02]  /*0540*/  VIADDMNMX R13, R14.reuse, R5, R13, PT ;  /* 0x000000050e0d7246 */ /* 0x048fe4000380010d */
[----:B------:R-:W-:Y:S02]  /*0550*/  VIADDMNMX R16, R14, R9, R16, PT ;  /* 0x000000090e107246 */ /* 0x000fe40003800110 */
[----:B----4-:R-:W-:-:S02]  /*0560*/  VIADDMNMX R5, R12, R5, R4, PT ;  /* 0x000000050c057246 */ /* 0x010fc40003800104 */
[----:B------:R-:W-:Y:S02]  /*0570*/  VIADDMNMX R8, R12, R9, R8, PT ;  /* 0x000000090c087246 */ /* 0x000fe40003800108 */
[C---:B------:R-:W-:Y:S01]  /*0580*/  VIADDMNMX R4, R25.reuse, R6, R13, PT ;  /* 0x0000000619047246 */ /* 0x040fe2000380010d */
[----:B------:R-:W-:Y:S01]  /*0590*/  LDS R9, [R22] ;  /* 0x0000000016097984 */ /* 0x000fe20000000800 */
[----:B------:R-:W-:Y:S02]  /*05a0*/  VIADDMNMX R25, R25, R10, R16, PT ;  /* 0x0000000a19197246 */ /* 0x000fe40003800110 */
[C---:B------:R-:W-:Y:S01]  /*05b0*/  VIADDMNMX R6, R15.reuse, R6, R5, PT ;  /* 0x000000060f067246 */ /* 0x040fe20003800105 */
[----:B------:R-:W0:Y:S01]  /*05c0*/  LDS.128 R16, [R0+0x10] ;  /* 0x0000100000107984 */ /* 0x000e220000000c00 */
[----:B------:R-:W-:Y:S02]  /*05d0*/  VIADDMNMX R10, R15, R10, R8, PT ;  /* 0x0000000a0f0a7246 */ /* 0x000fe40003800108 */
[C---:B------:R-:W-:Y:S01]  /*05e0*/  VIADDMNMX R4, R24.reuse, R7, R4, PT ;  /* 0x0000000718047246 */ /* 0x040fe20003800104 */
[----:B------:R-:W1:Y:S01]  /*05f0*/  LDS R5, [R22+0x80] ;  /* 0x0000800016057984 */ /* 0x000e620000000800 */
[----:B------:R-:W-:-:S02]  /*0600*/  VIADDMNMX R25, R24, R11, R25, PT ;  /* 0x0000000b18197246 */ /* 0x000fc40003800119 */
[C---:B------:R-:W-:Y:S01]  /*0610*/  VIADDMNMX R6, R26.reuse, R7, R6, PT ;  /* 0x000000071a067246 */ /* 0x040fe20003800106 */
[----:B------:R2:W3:Y:S01]  /*0620*/  LDS.128 R12, [R0+-0x1ff0] ;  /* 0xffe01000000c7984 */ /* 0x0004e20000000c00 */
[----:B------:R-:W-:-:S03]  /*0630*/  VIADDMNMX R23, R26, R11, R10, PT ;  /* 0x0000000b1a177246 */ /* 0x000fc6000380010a */
[----:B------:R-:W4:Y:S04]  /*0640*/  LDS R8, [R22+0x100] ;  /* 0x0001000016087984 */ /* 0x000f280000000800 */
[----:B------:R-:W4:Y:S01]  /*0650*/  LDS R24, [R22+0x180] ;  /* 0x0001800016187984 */ /* 0x000f220000000800 */
[----:B--2---:R-:W-:-:S03]  /*0660*/  VIADD R0, R0, 0x20 ;  /* 0x0000002000007836 */ /* 0x004fc60000000000 */
[----:B------:R-:W2:Y:S04]  /*0670*/  LDS R11, [R22+0x200] ;  /* 0x00020000160b7984 */ /* 0x000ea80000000800 */
[----:B------:R-:W2:Y:S04]  /*0680*/  LDS R7, [R22+0x280] ;  /* 0x0002800016077984 */ /* 0x000ea80000000800 */
[----:B------:R-:W2:Y:S04]  /*0690*/  LDS R26, [R22+0x300] ;  /* 0x00030000161a7984 */ /* 0x000ea80000000800 */
[----:B------:R0:W2:Y:S02]  /*06a0*/  LDS R10, [R22+0x380] ;  /* 0x00038000160a7984 */ /* 0x0000a40000000800 */
[-C--:B0-----:R-:W-:Y:S01]  /*06b0*/  VIADDMNMX R25, R9, R16.reuse, R25, PT ;  /* 0x0000001009197246 */ /* 0x081fe20003800119 */
[----:B------:R-:W-:Y:S01]  /*06c0*/  VIADD R22, R22, 0x800 ;  /* 0x0000080016167836 */ /* 0x000fe20000000000 */
[----:B-1----:R-:W-:-:S02]  /*06d0*/  VIADDMNMX R23, R5, R16, R23, PT ;  /* 0x0000001005177246 */ /* 0x002fc40003800117 */
[-C--:B---3--:R-:W-:Y:S02]  /*06e0*/  VIADDMNMX R6, R5, R12.reuse, R6, PT ;  /* 0x0000000c05067246 */ /* 0x088fe40003800106 */
[----:B------:R-:W-:Y:S02]  /*06f0*/  VIADDMNMX R4, R9, R12, R4, PT ;  /* 0x0000000c09047246 */ /* 0x000fe40003800104 */
[C---:B----4-:R-:W-:Y:S02]  /*0700*/  VIADDMNMX R25, R8.reuse, R17, R25, PT ;  /* 0x0000001108197246 */ /* 0x050fe40003800119 */
[-C--:B------:R-:W-:Y:S02]  /*0710*/  VIADDMNMX R4, R8, R13.reuse, R4, PT ;  /* 0x0000000d08047246 */ /* 0x080fe40003800104 */
[C---:B------:R-:W-:Y:S02]  /*0720*/  VIADDMNMX R6, R24.reuse, R13, R6, PT ;  /* 0x0000000d18067246 */ /* 0x040fe40003800106 */
[----:B------:R-:W-:-:S02]  /*0730*/  VIADDMNMX R23, R24, R17, R23, PT ;  /* 0x0000001118177246 */ /* 0x000fc40003800117 */
[C---:B--2---:R-:W-:Y:S02]  /*0740*/  VIADDMNMX R25, R11.reuse, R18, R25, PT ;  /* 0x000000120b197246 */ /* 0x044fe40003800119 */
[-C--:B------:R-:W-:Y:S02]  /*0750*/  VIADDMNMX R4, R11, R14.reuse, R4, PT ;  /* 0x0000000e0b047246 */ /* 0x080fe40003800104 */
[C---:B------:R-:W-:Y:S02]  /*0760*/  VIADDMNMX R6, R7.reuse, R14, R6, PT ;  /* 0x0000000e07067246 */ /* 0x040fe40003800106 */
[----:B------:R-:W-:Y:S02]  /*0770*/  VIADDMNMX R7, R7, R18, R23, PT ;  /* 0x0000001207077246 */ /* 0x000fe40003800117 */
[C---:B------:R-:W-:Y:S02]  /*0780*/  VIADDMNMX R17, R26.reuse, R19, R25, PT ;  /* 0x000000131a117246 */ /* 0x040fe40003800119 */
[----:B------:R-:W-:-:S02]  /*0790*/  VIADDMNMX R13, R26, R15, R4, PT ;  /* 0x0000000f1a0d7246 */ /* 0x000fc40003800104 */
[C---:B------:R-:W-:Y:S02]  /*07a0*/  VIADDMNMX R23, R10.reuse, R15, R6, PT ;  /* 0x0000000f0a177246 */ /* 0x040fe40003800106 */
[----:B------:R-:W-:Y:S01]  /*07b0*/  VIADDMNMX R19, R10, R19, R7, PT ;  /* 0x000000130a137246 */ /* 0x000fe20003800107 */
[----:B------:R-:W-:Y:S06]  /*07c0*/  BRA.U UP0, `(.L_x_0) ;  /* 0xfffffffd001c7547 */ /* 0x000fec000b83ffff */
[----:B------:R-:W-:Y:S04]  /*07d0*/  STG.E desc[UR8][R2.64], R13 ;  /* 0x0000000d02007986 */ /* 0x000fe8000c101908 */
[----:B------:R-:W-:Y:S04]  /*07e0*/  STG.E desc[UR8][R2.64+0x80], R23 ;  /* 0x0000801702007986 */ /* 0x000fe8000c101908 */
[----:B------:R-:W-:Y:S04]  /*07f0*/  STG.E desc[UR8][R20.64], R17 ;  /* 0x0000001114007986 */ /* 0x000fe8000c101908 */
[----:B------:R-:W-:Y:S01]  /*0800*/  STG.E desc[UR8][R20.64+0x80], R19 ;  /* 0x0000801314007986 */ /* 0x000fe2000c101908 */
[----:B------:R-:W-:Y:S05]  /*0810*/  EXIT ;  /* 0x000000000000794d */ /* 0x000fea0003800000 */
.L_x_1:
[----:B------:R-:W-:-:S00]  /*0820*/  BRA `(.L_x_1) ;  /* 0xfffffffc00fc7947 */ /* 0x000fc0000383ffff */
[----:B------:R-:W-:-:S00]  /*0830*/  NOP ;  /* 0x0000000000007918 */ /* 0x000fc00000000000 */
        /* <DEDUP_REMOVED lines=12> */
.L_x_8:


//--------------------- .text._Z17phase2_col_kernelPiii --------------------------
	.section	.text._Z17phase2_col_kernelPiii,"ax",@progbits
	.align	128
        .global         _Z17phase2_col_kernelPiii
        .type           _Z17phase2_col_kernelPiii,@function
        .size           _Z17phase2_col_kernelPiii,(.L_x_9 - _Z17phase2_col_kernelPiii)
        .other          _Z17phase2_col_kernelPiii,@"STO_CUDA_ENTRY STV_DEFAULT"
_Z17phase2_col_kernelPiii:
.text._Z17phase2_col_kernelPiii:
[----:B------:R-:W-:Y:S08]  /*0000*/  LDC R1, c[0x0][0x37c] ;  /* 0x0000df00ff017b82 */ /* 0x000ff00000000800 */
[----:B------:R-:W0:Y:S01]  /*0010*/  S2UR UR4, SR_CTAID.X ;  /* 0x00000000000479c3 */ /* 0x000e220000002500 */
[----:B------:R-:W1:Y:S01]  /*0020*/  S2R R0, SR_TID.X ;  /* 0x0000000000007919 */ /* 0x000e620000002100 */
[----:B------:R-:W2:Y:S01]  /*0030*/  LDCU.64 UR8, c[0x0][0x358] ;  /* 0x00006b00ff0877ac */ /* 0x000ea20008000a00 */
[----:B------:R-:W3:Y:S05]  /*0040*/  S2R R6, SR_TID.Y ;  /* 0x0000000000067919 */ /* 0x000eea0000002200 */
[----:B------:R-:W4:Y:S08]  /*0050*/  LDC.64 R10, c[0x0][0x388] ;  /* 0x0000e200ff0a7b82 */ /* 0x000f300000000a00 */
[----:B------:R-:W5:Y:S01]  /*0060*/  LDC.64 R8, c[0x0][0x380] ;  /* 0x0000e000ff087b82 */ /* 0x000f620000000a00 */
[----:B0-----:R-:W-:-:S06]  /*0070*/  UIADD3 UR5, UPT, UPT, UR4, 0x1, URZ ;  /* 0x0000000104057890 */ /* 0x001fcc000fffe0ff */
[----:B------:R-:W-:Y:S01]  /*0080*/  IMAD.U32 R3, RZ, RZ, UR5 ;  /* 0x00000005ff037e24 */ /* 0x000fe2000f8e00ff */
[C---:B----4-:R-:W-:Y:S01]  /*0090*/  ISETP.LE.AND P0, PT, R11.reuse, UR4, PT ;  /* 0x000000040b007c0c */ /* 0x050fe2000bf03270 */
[C---:B-1----:R-:W-:Y:S02]  /*00a0*/  IMAD R5, R11.reuse, 0x40, R0 ;  /* 0x000000400b057824 */ /* 0x042fe400078e0200 */
[----:B---3--:R-:W-:-:S04]  /*00b0*/  IMAD R2, R11, 0x40, R6 ;  /* 0x000000400b027824 */ /* 0x008fc800078e0206 */
[----:B------:R-:W-:-:S06]  /*00c0*/  IMAD R11, R2, R10, R5 ;  /* 0x0000000a020b7224 */ /* 0x000fcc00078e0205 */
[----:B------:R-:W-:Y:S02]  /*00d0*/  @!P0 IMAD R3, RZ, RZ, UR4 ;  /* 0x00000004ff038e24 */ /* 0x000fe4000f8e02ff */
[----:B------:R-:W-:Y:S02]  /*00e0*/  IMAD R7, R10, 0x20, R11 ;  /* 0x000000200a077824 */ /* 0x000fe400078e020b */
[----:B------:R-:W-:-:S04]  /*00f0*/  IMAD R3, R3, 0x40, R6 ;  /* 0x0000004003037824 */ /* 0x000fc800078e0206 */
[----:B------:R-:W-:-:S04]  /*0100*/  IMAD R3, R3, R10, R5 ;  /* 0x0000000a03037224 */ /* 0x000fc800078e0205 */
[----:B------:R-:W-:Y:S02]  /*0110*/  IMAD R5, R10, 0x20, R3 ;  /* 0x000000200a057824 */ /* 0x000fe400078e0203 */
[----:B-----5:R-:W-:-:S04]  /*0120*/  IMAD.WIDE R2, R3, 0x4, R8 ;  /* 0x0000000403027825 */ /* 0x020fc800078e0208 */
[--C-:B------:R-:W-:Y:S01]  /*0130*/  IMAD.WIDE R4, R5, 0x4, R8.reuse ;  /* 0x0000000405047825 */ /* 0x100fe200078e0208 */
[----:B--2---:R-:W2:Y:S03]  /*0140*/  LDG.E R15, desc[UR8][R2.64+0x80] ;  /* 0x00008008020f7981 */ /* 0x004ea6000c1e1900 */
[--C-:B------:R-:W-:Y:S01]  /*0150*/  IMAD.WIDE R10, R11, 0x4, R8.reuse ;  /* 0x000000040b0a7825 */ /* 0x100fe200078e0208 */
[----:B------:R-:W3:Y:S03]  /*0160*/  LDG.E R17, desc[UR8][R4.64] ;  /* 0x0000000804117981 */ /* 0x000ee6000c1e1900 */
[----:B------:R-:W-:Y:S01]  /*0170*/  IMAD.WIDE R8, R7, 0x4, R8 ;  /* 0x0000000407087825 */ /* 0x000fe200078e0208 */
[----:B------:R-:W4:Y:S04]  /*0180*/  LDG.E R19, desc[UR8][R4.64+0x80] ;  /* 0x0000800804137981 */ /* 0x000f28000c1e1900 */
[----:B------:R-:W5:Y:S04]  /*0190*/  LDG.E R7, desc[UR8][R2.64] ;  /* 0x0000000802077981 */ /* 0x000f68000c1e1900 */
[----:B------:R-:W5:Y:S04]  /*01a0*/  LDG.E R12, desc[UR8][R10.64] ;  /* 0x000000080a0c7981 */ /* 0x000f68000c1e1900 */
[----:B------:R-:W5:Y:S04]  /*01b0*/  LDG.E R14, desc[UR8][R10.64+0x80] ;  /* 0x000080080a0e7981 */ /* 0x000f68000c1e1900 */
[----:B------:R-:W5:Y:S04]  /*01c0*/  LDG.E R16, desc[UR8][R8.64] ;  /* 0x0000000808107981 */ /* 0x000f68000c1e1900 */
[----:B------:R-:W5:Y:S01]  /*01d0*/  LDG.E R18, desc[UR8][R8.64+0x80] ;  /* 0x0000800808127981 */ /* 0x000f62000c1e1900 */
[----:B------:R-:W0:Y:S01]  /*01e0*/  S2UR UR6, SR_CgaCtaId ;  /* 0x00000000000679c3 */ /* 0x000e220000008800 */
[----:B------:R-:W-:-:S02]  /*01f0*/  UMOV UR4, 0x400 ;  /* 0x0000040000047882 */ /* 0x000fc40000000000 */
[----:B------:R-:W-:-:S04]  /*0200*/  UIADD3 UR5, UPT, UPT, UR4, 0x4000, URZ ;  /* 0x0000400004057890 */ /* 0x000fc8000fffe0ff */
[----:B0-----:R-:W-:Y:S02]  /*0210*/  ULEA UR5, UR6, UR5, 0x18 ;  /* 0x0000000506057291 */ /* 0x001fe4000f8ec0ff */
[----:B------:R-:W-:-:S04]  /*0220*/  ULEA UR4, UR6, UR4, 0x18 ;  /* 0x0000000406047291 */ /* 0x000fc8000f8ec0ff */
[C---:B------:R-:W-:Y:S02]  /*0230*/  LEA R13, R6.reuse, UR5, 0x8 ;  /* 0x00000005060d7c11 */ /* 0x040fe4000f8e40ff */
[----:B------:R-:W-:-:S03]  /*0240*/  LEA R21, R6, UR4, 0x8 ;  /* 0x0000000406157c11 */ /* 0x000fc6000f8e40ff */
[C---:B------:R-:W-:Y:S02]  /*0250*/  IMAD R6, R0.reuse, 0x4, R13 ;  /* 0x0000000400067824 */ /* 0x040fe400078e020d */
[C---:B------:R-:W-:Y:S01]  /*0260*/  IMAD R21, R0.reuse, 0x4, R21 ;  /* 0x0000000400157824 */ /* 0x040fe200078e0215 */
[----:B------:R-:W-:Y:S01]  /*0270*/  LEA R0, R0, UR4, 0x2 ;  /* 0x0000000400007c11 */ /* 0x000fe2000f8e10ff */
[----:B------:R-:W-:-:S04]  /*0280*/  UMOV UR4, 0x2000 ;  /* 0x0000200000047882 */ /* 0x000fc80000000000 */
[----:B------:R-:W-:Y:S01]  /*0290*/  VIADD R0, R0, 0x200 ;  /* 0x0000020000007836 */ /* 0x000fe20000000000 */
[----:B--2---:R-:W-:Y:S04]  /*02a0*/  STS [R6+0x80], R15 ;  /* 0x0000800f06007388 */ /* 0x004fe80000000800 */
[----:B---3--:R-:W-:Y:S04]  /*02b0*/  STS [R6+0x2000], R17 ;  /* 0x0020001106007388 */ /* 0x008fe80000000800 */
[----:B----4-:R-:W-:Y:S04]  /*02c0*/  STS [R6+0x2080], R19 ;  /* 0x0020801306007388 */ /* 0x010fe80000000800 */
[----:B-----5:R0:W-:Y:S04]  /*02d0*/  STS [R6], R7 ;  /* 0x0000000706007388 */ /* 0x0201e80000000800 */
[----:B------:R1:W-:Y:S04]  /*02e0*/  STS [R21], R12 ;  /* 0x0000000c15007388 */ /* 0x0003e80000000800 */
[----:B------:R1:W-:Y:S04]  /*02f0*/  STS [R21+0x80], R14 ;  /* 0x0000800e15007388 */ /* 0x0003e80000000800 */
[----:B------:R1:W-:Y:S04]  /*0300*/  STS [R21+0x2000], R16 ;  /* 0x0020001015007388 */ /* 0x0003e80000000800 */
[----:B------:R1:W-:Y:S01]  /*0310*/  STS [R21+0x2080], R18 ;  /* 0x0020801215007388 */ /* 0x0003e20000000800 */
[----:B0-----:R-:W-:Y:S01]  /*0320*/  VIADD R7, R13, 0x2000 ;  /* 0x000020000d077836 */ /* 0x001fe20000000000 */
[----:B------:R-:W-:Y:S06]  /*0330*/  BAR.SYNC.DEFER_BLOCKING 0x0 ;  /* 0x0000000000007b1d */ /* 0x000fec0000010000 */
.L_x_2:
[----:B------:R-:W-:Y:S01]  /*0340*/  LDS R8, [R6] ;  /* 0x0000000006087984 */ /* 0x000fe20000000800 */
[----:B------:R-:W-:-:S03]  /*0350*/  UIADD3 UR4, UPT, UPT, UR4, 0x10, URZ ;  /* 0x0000001004047890 */ /* 0x000fc6000fffe0ff */
[----:B------:R-:W-:Y:S01]  /*0360*/  LDS R9, [R7+-0x2000] ;  /* 0xffe0000007097984 */ /* 0x000fe20000000800 */
[----:B------:R-:W-:-:S03]  /*0370*/  UISETP.NE.AND UP0, UPT, UR4, 0x2100, UPT ;  /* 0x000021000400788c */ /* 0x000fc6000bf05270 */
[----:B0-----:R-:W0:Y:S04]  /*0380*/  LDS R10, [R0+-0x200] ;  /* 0xfffe0000000a7984 */ /* 0x001e280000000800 */
[----:B------:R-:W-:Y:S04]  /*0390*/  LDS R13, [R6+0x2000] ;  /* 0x00200000060d7984 */ /* 0x000fe80000000800 */
[----:B------:R-:W-:Y:S01]  /*03a0*/  LDS R15, [R6+0x2080] ;  /* 0x00208000060f7984 */ /* 0x000fe20000000800 */
[----:B0-----:R-:W-:-:S03]  /*03b0*/  VIADDMNMX R9, R10, R9, R8, PT ;  /* 0x000000090a097246 */ /* 0x001fc60003800108 */
[----:B------:R-:W-:Y:S04]  /*03c0*/  LDS R8, [R6+0x80] ;  /* 0x0000800006087984 */ /* 0x000fe80000000800 */
[----:B------:R-:W-:Y:S04]  /*03d0*/  STS [R6], R9 ;  /* 0x0000000906007388 */ /* 0x000fe80000000800 */
[----:B------:R-:W-:Y:S04]  /*03e0*/  LDS R11, [R7+-0x2000] ;  /* 0xffe00000070b7984 */ /* 0x000fe80000000800 */
[----:B-1----:R-:W0:Y:S02]  /*03f0*/  LDS R12, [R0+-0x180] ;  /* 0xfffe8000000c7984 */ /* 0x002e240000000800 */
[----:B0-----:R-:W-:-:S05]  /*0400*/  VIADDMNMX R11, R12, R11, R8, PT ;  /* 0x0000000b0c0b7246 */ /* 0x001fca0003800108 */
[----:B------:R-:W-:Y:S04]  /*0410*/  STS [R6+0x80], R11 ;  /* 0x0000800b06007388 */ /* 0x000fe80000000800 */
[----:B------:R-:W0:Y:S02]  /*0420*/  LDS R8, [R7] ;  /* 0x0000000007087984 */ /* 0x000e240000000800 */
[----:B0-----:R-:W-:-:S05]  /*0430*/  VIADDMNMX R13, R10, R8, R13, PT ;  /* 0x000000080a0d7246 */ /* 0x001fca000380010d */
[----:B------:R-:W-:Y:S04]  /*0440*/  STS [R6+0x2000], R13 ;  /* 0x0020000d06007388 */ /* 0x000fe80000000800 */
[----:B------:R-:W0:Y:S02]  /*0450*/  LDS R8, [R7] ;  /* 0x0000000007087984 */ /* 0x000e240000000800 */
[----:B0-----:R-:W-:-:S05]  /*0460*/  VIADDMNMX R15, R12, R8, R15, PT ;  /* 0x000000080c0f7246 */ /* 0x001fca000380010f */
[----:B------:R-:W-:Y:S01]  /*0470*/  STS [R6+0x2080], R15 ;  /* 0x0020800f06007388 */ /* 0x000fe20000000800 */
[----:B------:R-:W-:Y:S06]  /*0480*/  BAR.SYNC.DEFER_BLOCKING 0x0 ;  /* 0x0000000000007b1d */ /* 0x000fec0000010000 */
[----:B------:R-:W-:Y:S04]  /*0490*/  LDS R8, [R6] ;  /* 0x0000000006087984 */ /* 0x000fe80000000800 */
[----:B------:R-:W-:Y:S04]  /*04a0*/  LDS R9, [R7+-0x1ffc] ;  /* 0xffe0040007097984 */ /* 0x000fe80000000800 */
[----:B------:R-:W0:Y:S04]  /*04b0*/  LDS R10, [R0+-0x100] ;  /* 0xffff0000000a7984 */ /* 0x000e280000000800 */
[----:B------:R-:W-:Y:S04]  /*04c0*/  LDS R13, [R6+0x2000] ;  /* 0x00200000060d7984 */ /* 0x000fe80000000800 */
[----:B------:R-:W-:Y:S01]  /*04d0*/  LDS R15, [R6+0x2080] ;  /* 0x00208000060f7984 */ /* 0x000fe20000000800 */
[----:B0-----:R-:W-:-:S03]  /*04e0*/  VIADDMNMX R9, R10, R9, R8, PT ;  /* 0x000000090a097246 */ /* 0x001fc60003800108 */
[----:B------:R-:W-:Y:S04]  /*04f0*/  LDS R8, [R6+0x80] ;  /* 0x0000800006087984 */ /* 0x000fe80000000800 */
[----:B------:R-:W-:Y:S04]  /*0500*/  STS [R6], R9 ;  /* 0x0000000906007388 */ /* 0x000fe80000000800 */
[----:B------:R-:W-:Y:S04]  /*0510*/  LDS R11, [R7+-0x1ffc] ;  /* 0xffe00400070b7984 */ /* 0x000fe80000000800 */
[----:B------:R-:W0:Y:S02]  /*0520*/  LDS R12, [R0+-0x80] ;  /* 0xffff8000000c7984 */ /* 0x000e240000000800 */
[----:B0-----:R-:W-:-:S05]  /*0530*/  VIADDMNMX R11, R12, R11, R8, PT ;  /* 0x0000000b0c0b7246 */ /* 0x001fca0003800108 */
[----:B------:R-:W-:Y:S04]  /*0540*/  STS [R6+0x80], R11 ;  /* 0x0000800b06007388 */ /* 0x000fe80000000800 */
[----:B------:R-:W0:Y:S02]  /*0550*/  LDS R8, [R7+0x4] ;  /* 0x0000040007087984 */ /* 0x000e240000000800 */
[----:B0-----:R-:W-:-:S05]  /*0560*/  VIADDMNMX R13, R10, R8, R13, PT ;  /* 0x000000080a0d7246 */ /* 0x001fca000380010d */
[----:B------:R-:W-:Y:S04]  /*0570*/  STS [R6+0x2000], R13 ;  /* 0x0020000d06007388 */ /* 0x000fe80000000800 */
[----:B------:R-:W0:Y:S02]  /*0580*/  LDS R8, [R7+0x4] ;  /* 0x0000040007087984 */ /* 0x000e240000000800 */
[----:B0-----:R-:W-:-:S05]  /*0590*/  VIADDMNMX R15, R12, R8, R15, PT ;  /* 0x000000080c0f7246 */ /* 0x001fca000380010f */
[----:B------:R-:W-:Y:S01]  /*05a0*/  STS [R6+0x2080], R15 ;  /* 0x0020800f06007388 */ /* 0x000fe20000000800 */
[----:B------:R-:W-:Y:S06]  /*05b0*/  BAR.SYNC.DEFER_BLOCKING 0x0 ;  /* 0x0000000000007b1d */ /* 0x000fec0000010000 */
[----:B------:R-:W-:Y:S04]  /*05c0*/  LDS R8, [R6] ;  /* 0x0000000006087984 */ /* 0x000fe80000000800 */
[----:B------:R-:W-:Y:S04]  /*05d0*/  LDS R9, [R7+-0x1ff8] ;  /* 0xffe0080007097984 */ /* 0x000fe80000000800 */
[----:B------:R-:W0:Y:S04]  /*05e0*/  LDS R10, [R0] ;  /* 0x00000000000a7984 */ /* 0x000e280000000800 */
[----:B------:R-:W-:Y:S04]  /*05f0*/  LDS R13, [R6+0x2000] ;  /* 0x00200000060d7984 */ /* 0x000fe80000000800 */
[----:B------:R-:W-:Y:S01]  /*0600*/  LDS R15, [R6+0x2080] ;  /* 0x00208000060f7984 */ /* 0x000fe20000000800 */
[----:B0-----:R-:W-:-:S03]  /*0610*/  VIADDMNMX R9, R10, R9, R8, PT ;  /* 0x000000090a097246 */ /* 0x001fc60003800108 */
[----:B------:R-:W-:Y:S04]  /*0620*/  LDS R8, [R6+0x80] ;  /* 0x0000800006087984 */ /* 0x000fe80000000800 */
[----:B------:R-:W-:Y:S04]  /*0630*/  STS [R6], R9 ;  /* 0x0000000906007388 */ /* 0x000fe80000000800 */
[----:B------:R-:W-:Y:S04]  /*0640*/  LDS R11, [R7+-0x1ff8] ;  /* 0xffe00800070b7984 */ /* 0x000fe80000000800 */
[----:B------:R-:W0:Y:S02]  /*0650*/  LDS R12, [R0+0x80] ;  /* 0x00008000000c7984 */ /* 0x000e240000000800 */
        /* <DEDUP_REMOVED lines=11> */
[----:B------:R-:W0:Y:S04]  /*0710*/  LDS R10, [R0+0x100] ;  /* 0x00010000000a7984 */ /* 0x000e280000000800 */
[----:B------:R-:W-:Y:S04]  /*0720*/  LDS R13, [R6+0x2000] ;  /* 0x00200000060d7984 */ /* 0x000fe80000000800 */
[----:B------:R-:W-:Y:S01]  /*0730*/  LDS R15, [R6+0x2080] ;  /* 0x00208000060f7984 */ /* 0x000fe20000000800 */
[----:B0-----:R-:W-:-:S03]  /*0740*/  VIADDMNMX R9, R10, R9, R8, PT ;  /* 0x000000090a097246 */ /* 0x001fc60003800108 */
[----:B------:R-:W-:Y:S04]  /*0750*/  LDS R8, [R6+0x80] ;  /* 0x0000800006087984 */ /* 0x000fe80000000800 */
[----:B------:R-:W-:Y:S04]  /*0760*/  STS [R6], R9 ;  /* 0x0000000906007388 */ /* 0x000fe80000000800 */
[----:B------:R-:W-:Y:S04]  /*0770*/  LDS R11, [R7+-0x1ff4] ;  /* 0xffe00c00070b7984 */ /* 0x000fe80000000800 */
[----:B------:R0:W1:Y:S02]  /*0780*/  LDS R12, [R0+0x180] ;  /* 0x00018000000c7984 */ /* 0x0000640000000800 */
[----:B0-----:R-:W-:Y:S01]  /*0790*/  VIADD R0, R0, 0x400 ;  /* 0x0000040000007836 */ /* 0x001fe20000000000 */
[----:B-1----:R-:W-:-:S05]  /*07a0*/  VIADDMNMX R11, R12, R11, R8, PT ;  /* 0x0000000b0c0b7246 */ /* 0x002fca0003800108 */
[----:B------:R-:W-:Y:S04]  /*07b0*/  STS [R6+0x80], R11 ;  /* 0x0000800b06007388 */ /* 0x000fe80000000800 */
[----:B------:R-:W0:Y:S02]  /*07c0*/  LDS R8, [R7+0xc] ;  /* 0x00000c0007087984 */ /* 0x000e240000000800 */
[----:B0-----:R-:W-:-:S05]  /*07d0*/  VIADDMNMX R13, R10, R8, R13, PT ;  /* 0x000000080a0d7246 */ /* 0x001fca000380010d */
[----:B------:R-:W-:Y:S04]  /*07e0*/  STS [R6+0x2000], R13 ;  /* 0x0020000d06007388 */ /* 0x000fe80000000800 */
[----:B------:R0:W1:Y:S02]  /*07f0*/  LDS R8, [R7+0xc] ;  /* 0x00000c0007087984 */ /* 0x0000640000000800 */
[----:B0-----:R-:W-:Y:S01]  /*0800*/  VIADD R7, R7, 0x10 ;  /* 0x0000001007077836 */ /* 0x001fe20000000000 */
[----:B-1----:R-:W-:-:S05]  /*0810*/  VIADDMNMX R15, R12, R8, R15, PT ;  /* 0x000000080c0f7246 */ /* 0x002fca000380010f */
[----:B------:R0:W-:Y:S01]  /*0820*/  STS [R6+0x2080], R15 ;  /* 0x0020800f06007388 */ /* 0x0001e20000000800 */
[----:B------:R-:W-:Y:S06]  /*0830*/  BAR.SYNC.DEFER_BLOCKING 0x0 ;  /* 0x0000000000007b1d */ /* 0x000fec0000010000 */
[----:B------:R-:W-:Y:S05]  /*0840*/  BRA.U UP0, `(.L_x_2) ;  /* 0xfffffff900bc7547 */ /* 0x000fea000b83ffff */
[----:B------:R-:W1:Y:S04]  /*0850*/  LDS R7, [R6] ;  /* 0x0000000006077984 */ /* 0x000e680000000800 */
[----:B------:R-:W2:Y:S04]  /*0860*/  LDS R9, [R6+0x80] ;  /* 0x0000800006097984 */ /* 0x000ea80000000800 */
[----:B------:R-:W3:Y:S04]  /*0870*/  LDS R11, [R6+0x2000] ;  /* 0x00200000060b7984 */ /* 0x000ee80000000800 */
[----:B------:R-:W4:Y:S04]  /*0880*/  LDS R13, [R6+0x2080] ;  /* 0x00208000060d7984 */ /* 0x000f280000000800 */
[----:B-1----:R-:W-:Y:S04]  /*0890*/  STG.E desc[UR8][R2.64], R7 ;  /* 0x0000000702007986 */ /* 0x002fe8000c101908 */
[----:B--2---:R-:W-:Y:S04]  /*08a0*/  STG.E desc[UR8][R2.64+0x80], R9 ;  /* 0x0000800902007986 */ /* 0x004fe8000c101908 */
[----:B---3--:R-:W-:Y:S04]  /*08b0*/  STG.E desc[UR8][R4.64], R11 ;  /* 0x0000000b04007986 */ /* 0x008fe8000c101908 */
[----:B----4-:R-:W-:Y:S01]  /*08c0*/  STG.E desc[UR8][R4.64+0x80], R13 ;  /* 0x0000800d04007986 */ /* 0x010fe2000c101908 */
[----:B------:R-:W-:Y:S05]  /*08d0*/  EXIT ;  /* 0x000000000000794d */ /* 0x000fea0003800000 */
.L_x_3:
        /* <DEDUP_REMOVED lines=10> */
.L_x_9:


//--------------------- .text._Z17phase2_row_kernelPiii --------------------------
	.section	.text._Z17phase2_row_kernelPiii,"ax",@progbits
	.align	128
        .global         _Z17phase2_row_kernelPiii
        .type           _Z17phase2_row_kernelPiii,@function
        .size           _Z17phase2_row_kernelPiii,(.L_x_10 - _Z17phase2_row_kernelPiii)
        .other          _Z17phase2_row_kernelPiii,@"STO_CUDA_ENTRY STV_DEFAULT"
_Z17phase2_row_kernelPiii:
.text._Z17phase2_row_kernelPiii:
[----:B------:R-:W-:Y:S08]  /*0000*/  LDC R1, c[0x0][0x37c] ;  /* 0x0000df00ff017b82 */ /* 0x000ff00000000800 */
[----:B------:R-:W0:Y:S01]  /*0010*/  S2UR UR4, SR_CTAID.X ;  /* 0x00000000000479c3 */ /* 0x000e220000002500 */
[----:B------:R-:W1:Y:S01]  /*0020*/  S2R R8, SR_TID.Y ;  /* 0x0000000000087919 */ /* 0x000e620000002200 */
[----:B------:R-:W2:Y:S01]  /*0030*/  LDCU.64 UR8, c[0x0][0x358] ;  /* 0x00006b00ff0877ac */ /* 0x000ea20008000a00 */
[----:B------:R-:W3:Y:S05]  /*0040*/  S2R R0, SR_TID.X ;  /* 0x0000000000007919 */ /* 0x000eea0000002100 */
[----:B------:R-:W4:Y:S08]  /*0050*/  LDC.64 R10, c[0x0][0x388] ;  /* 0x0000e200ff0a7b82 */ /* 0x000f300000000a00 */
[----:B------:R-:W5:Y:S01]  /*0060*/  LDC.64 R6, c[0x0][0x380] ;  /* 0x0000e000ff067b82 */ /* 0x000f620000000a00 */
[----:B0-----:R-:W-:-:S06]  /*0070*/  UIADD3 UR5, UPT, UPT, UR4, 0x1, URZ ;  /* 0x0000000104057890 */ /* 0x001fcc000fffe0ff */
[----:B------:R-:W-:Y:S01]  /*0080*/  IMAD.U32 R3, RZ, RZ, UR5 ;  /* 0x00000005ff037e24 */ /* 0x000fe2000f8e00ff */
[C---:B----4-:R-:W-:Y:S01]  /*0090*/  ISETP.LE.AND P0, PT, R11.reuse, UR4, PT ;  /* 0x000000040b007c0c */ /* 0x050fe2000bf03270 */
[----:B-1----:R-:W-:-:S04]  /*00a0*/  IMAD R5, R11, 0x40, R8 ;  /* 0x000000400b057824 */ /* 0x002fc800078e0208 */
[----:B------:R-:W-:Y:S02]  /*00b0*/  IMAD R5, R5, R10, RZ ;  /* 0x0000000a05057224 */ /* 0x000fe400078e02ff */
[----:B---3--:R-:W-:Y:S02]  /*00c0*/  IMAD R4, R11, 0x40, R0 ;  /* 0x000000400b047824 */ /* 0x008fe400078e0200 */
[----:B------:R-:W-:-:S03]  /*00d0*/  IMAD R2, R10, 0x20, R5 ;  /* 0x000000200a027824 */ /* 0x000fc600078e0205 */
[----:B------:R-:W-:Y:S01]  /*00e0*/  IADD3 R13, PT, PT, R5, R4, RZ ;  /* 0x00000004050d7210 */ /* 0x000fe20007ffe0ff */
[----:B------:R-:W-:Y:S02]  /*00f0*/  @!P0 IMAD R3, RZ, RZ, UR4 ;  /* 0x00000004ff038e24 */ /* 0x000fe4000f8e02ff */
[----:B------:R-:W-:Y:S02]  /*0100*/  IMAD.IADD R15, R2, 0x1, R4 ;  /* 0x00000001020f7824 */ /* 0x000fe400078e0204 */
[----:B------:R-:W-:-:S04]  /*0110*/  IMAD R3, R3, 0x40, R0 ;  /* 0x0000004003037824 */ /* 0x000fc800078e0200 */
[C---:B------:R-:W-:Y:S02]  /*0120*/  IMAD.IADD R11, R3.reuse, 0x1, R2 ;  /* 0x00000001030b7824 */ /* 0x040fe400078e0202 */
[----:B------:R-:W-:Y:S02]  /*0130*/  IMAD.IADD R9, R3, 0x1, R5 ;  /* 0x0000000103097824 */ /* 0x000fe400078e0205 */
        /* <DEDUP_REMOVED lines=8> */
[----:B------:R-:W4:Y:S04]  /*01c0*/  LDG.E R15, desc[UR8][R2.64+0x80] ;  /* 0x00008008020f7981 */ /* 0x000f28000c1e1900 */
[----:B------:R-:W4:Y:S04]  /*01d0*/  LDG.E R16, desc[UR8][R10.64+0x80] ;  /* 0x000080080a107981 */ /* 0x000f28000c1e1900 */
[----:B------:R-:W4:Y:S04]  /*01e0*/  LDG.E R18, desc[UR8][R12.64] ;  /* 0x000000080c127981 */ /* 0x000f28000c1e1900 */
[----:B------:R-:W4:Y:S01]  /*01f0*/  LDG.E R20, desc[UR8][R12.64+0x80] ;  /* 0x000080080c147981 */ /* 0x000f22000c1e1900 */
        /* <DEDUP_REMOVED lines=10> */
[----:B------:R-:W-:Y:S01]  /*02a0*/  VIADD R0, R21, 0x2000 ;  /* 0x0000200015007836 */ /* 0x000fe20000000000 */
[----:B------:R-:W-:Y:S01]  /*02b0*/  UMOV UR4, 0x2000 ;  /* 0x0000200000047882 */ /* 0x000fe20000000000 */
[----:B--2---:R-:W-:Y:S04]  /*02c0*/  STS [R6+0x2000], R17 ;  /* 0x0020001106007388 */ /* 0x004fe80000000800 */
[----:B---3--:R-:W-:Y:S04]  /*02d0*/  STS [R6+0x2080], R19 ;  /* 0x0020801306007388 */ /* 0x008fe80000000800 */
[----:B-----5:R0:W-:Y:S04]  /*02e0*/  STS [R6], R7 ;  /* 0x0000000706007388 */ /* 0x0201e80000000800 */
[----:B----4-:R1:W-:Y:S04]  /*02f0*/  STS [R6+0x80], R15 ;  /* 0x0000800f06007388 */ /* 0x0103e80000000800 */
[----:B------:R1:W-:Y:S04]  /*0300*/  STS [R9], R14 ;  /* 0x0000000e09007388 */ /* 0x0003e80000000800 */
[----:B------:R1:W-:Y:S04]  /*0310*/  STS [R9+0x80], R16 ;  /* 0x0000801009007388 */ /* 0x0003e80000000800 */
[----:B------:R1:W-:Y:S04]  /*0320*/  STS [R9+0x2000], R18 ;  /* 0x0020001209007388 */ /* 0x0003e80000000800 */
[----:B------:R1:W-:Y:S01]  /*0330*/  STS [R9+0x2080], R20 ;  /* 0x0020801409007388 */ /* 0x0003e20000000800 */
[----:B0-----:R-:W-:Y:S01]  /*0340*/  IADD3 R7, PT, PT, R8, 0x200, RZ ;  /* 0x0000020008077810 */ /* 0x001fe20007ffe0ff */
[----:B------:R-:W-:Y:S06]  /*0350*/  BAR.SYNC.DEFER_BLOCKING 0x0 ;  /* 0x0000000000007b1d */ /* 0x000fec0000010000 */
.L_x_4:
[----:B------:R-:W-:Y:S01]  /*0360*/  LDS R8, [R6] ;  /* 0x0000000006087984 */ /* 0x000fe20000000800 */
[----:B------:R-:W-:-:S03]  /*0370*/  UIADD3 UR4, UPT, UPT, UR4, 0x10, URZ ;  /* 0x0000001004047890 */ /* 0x000fc6000fffe0ff */
[----:B-1----:R-:W-:Y:S01]  /*0380*/  LDS R9, [R0+-0x2000] ;  /* 0xffe0000000097984 */ /* 0x002fe20000000800 */
[----:B------:R-:W-:-:S03]  /*0390*/  UISETP.NE.AND UP0, UPT, UR4, 0x2100, UPT ;  /* 0x000021000400788c */ /* 0x000fc6000bf05270 */
[----:B0-----:R-:W0:Y:S02]  /*03a0*/  LDS R10, [R7+-0x200] ;  /* 0xfffe0000070a7984 */ /* 0x001e240000000800 */
[-C--:B0-----:R-:W-:Y:S02]  /*03b0*/  VIADDMNMX R11, R10, R9.reuse, R8, PT ;  /* 0x000000090a0b7246 */ /* 0x081fe40003800108 */
[----:B------:R-:W-:Y:S04]  /*03c0*/  LDS R8, [R6+0x80] ;  /* 0x0000800006087984 */ /* 0x000fe80000000800 */
[----:B------:R-:W-:Y:S04]  /*03d0*/  STS [R6], R11 ;  /* 0x0000000b06007388 */ /* 0x000fe80000000800 */
[----:B------:R-:W0:Y:S02]  /*03e0*/  LDS R10, [R7+-0x180] ;  /* 0xfffe8000070a7984 */ /* 0x000e240000000800 */
[----:B0-----:R-:W-:-:S02]  /*03f0*/  VIADDMNMX R9, R10, R9, R8, PT ;  /* 0x000000090a097246 */ /* 0x001fc40003800108 */
[----:B------:R-:W-:Y:S04]  /*0400*/  LDS R8, [R6+0x2000] ;  /* 0x0020000006087984 */ /* 0x000fe80000000800 */
[----:B------:R-:W-:Y:S04]  /*0410*/  STS [R6+0x80], R9 ;  /* 0x0000800906007388 */ /* 0x000fe80000000800 */
[----:B------:R-:W-:Y:S04]  /*0420*/  LDS R13, [R0] ;  /* 0x00000000000d7984 */ /* 0x000fe80000000800 */
[----:B------:R-:W0:Y:S02]  /*0430*/  LDS R10, [R7+-0x200] ;  /* 0xfffe0000070a7984 */ /* 0x000e240000000800 */
[----:B0-----:R-:W-:-:S02]  /*0440*/  VIADDMNMX R15, R10, R13, R8, PT ;  /* 0x0000000d0a0f7246 */ /* 0x001fc40003800108 */
[----:B------:R-:W-:Y:S04]  /*0450*/  LDS R8, [R6+0x2080] ;  /* 0x0020800006087984 */ /* 0x000fe80000000800 */
[----:B------:R-:W-:Y:S04]  /*0460*/  STS [R6+0x2000], R15 ;  /* 0x0020000f06007388 */ /* 0x000fe80000000800 */
[----:B------:R-:W0:Y:S02]  /*0470*/  LDS R10, [R7+-0x180] ;  /* 0xfffe8000070a7984 */ /* 0x000e240000000800 */
[----:B0-----:R-:W-:-:S05]  /*0480*/  VIADDMNMX R13, R10, R13, R8, PT ;  /* 0x0000000d0a0d7246 */ /* 0x001fca0003800108 */
[----:B------:R-:W-:Y:S01]  /*0490*/  STS [R6+0x2080], R13 ;  /* 0x0020800d06007388 */ /* 0x000fe20000000800 */
[----:B------:R-:W-:Y:S06]  /*04a0*/  BAR.SYNC.DEFER_BLOCKING 0x0 ;  /* 0x0000000000007b1d */ /* 0x000fec0000010000 */
[----:B------:R-:W-:Y:S04]  /*04b0*/  LDS R8, [R6] ;  /* 0x0000000006087984 */ /* 0x000fe80000000800 */
[----:B------:R-:W-:Y:S04]  /*04c0*/  LDS R9, [R0+-0x1ffc] ;  /* 0xffe0040000097984 */ /* 0x000fe80000000800 */
[----:B------:R-:W0:Y:S02]  /*04d0*/  LDS R10, [R7+-0x100] ;  /* 0xffff0000070a7984 */ /* 0x000e240000000800 */
[----:B0-----:R-:W-:-:S02]  /*04e0*/  VIADDMNMX R11, R10, R9, R8, PT ;  /* 0x000000090a0b7246 */ /* 0x001fc40003800108 */
[----:B------:R-:W-:Y:S04]  /*04f0*/  LDS R8, [R6+0x80] ;  /* 0x0000800006087984 */ /* 0x000fe80000000800 */
[----:B------:R-:W-:Y:S04]  /*0500*/  STS [R6], R11 ;  /* 0x0000000b06007388 */ /* 0x000fe80000000800 */
[----:B------:R-:W0:Y:S02]  /*0510*/  LDS R10, [R7+-0x80] ;  /* 0xffff8000070a7984 */ /* 0x000e240000000800 */
[----:B0-----:R-:W-:-:S02]  /*0520*/  VIADDMNMX R9, R10, R9, R8, PT ;  /* 0x000000090a097246 */ /* 0x001fc40003800108 */
[----:B------:R-:W-:Y:S04]  /*0530*/  LDS R8, [R6+0x2000] ;  /* 0x0020000006087984 */ /* 0x000fe80000000800 */
[----:B------:R-:W-:Y:S04]  /*0540*/  STS [R6+0x80], R9 ;  /* 0x0000800906007388 */ /* 0x000fe80000000800 */
[----:B------:R-:W-:Y:S04]  /*0550*/  LDS R13, [R0+0x4] ;  /* 0x00000400000d7984 */ /* 0x000fe80000000800 */
        /* <DEDUP_REMOVED lines=10> */
[----:B------:R-:W0:Y:S02]  /*0600*/  LDS R10, [R7] ;  /* 0x00000000070a7984 */ /* 0x000e240000000800 */
[----:B0-----:R-:W-:-:S02]  /*0610*/  VIADDMNMX R11, R10, R9, R8, PT ;  /* 0x000000090a0b7246 */ /* 0x001fc40003800108 */
[----:B------:R-:W-:Y:S04]  /*0620*/  LDS R8, [R6+0x80] ;  /* 0x0000800006087984 */ /* 0x000fe80000000800 */
[----:B------:R-:W-:Y:S04]  /*0630*/  STS [R6], R11 ;  /* 0x0000000b06007388 */ /* 0x000fe80000000800 */
[----:B------:R-:W0:Y:S02]  /*0640*/  LDS R10, [R7+0x80] ;  /* 0x00008000070a7984 */ /* 0x000e240000000800 */
[----:B0-----:R-:W-:-:S02]  /*0650*/  VIADDMNMX R9, R10, R9, R8, PT ;  /* 0x000000090a097246 */ /* 0x001fc40003800108 */
[----:B------:R-:W-:Y:S04]  /*0660*/  LDS R8, [R6+0x2000] ;  /* 0x0020000006087984 */ /* 0x000fe80000000800 */
[----:B------:R-:W-:Y:S04]  /*0670*/  STS [R6+0x80], R9 ;  /* 0x0000800906007388 */ /* 0x000fe80000000800 */
[----:B------:R-:W-:Y:S04]  /*0680*/  LDS R13, [R0+0x8] ;  /* 0x00000800000d7984 */ /* 0x000fe80000000800 */
[----:B------:R-:W0:Y:S02]  /*0690*/  LDS R10, [R7] ;  /* 0x00000000070a7984 */ /* 0x000e240000000800 */
[----:B0-----:R-:W-:-:S02]  /*06a0*/  VIADDMNMX R15, R10, R13, R8, PT ;  /* 0x0000000d0a0f7246 */ /* 0x001fc40003800108 */
[----:B------:R-:W-:Y:S04]  /*06b0*/  LDS R8, [R6+0x2080] ;  /* 0x0020800006087984 */ /* 0x000fe80000000800 */
[----:B------:R-:W-:Y:S04]  /*06c0*/  STS [R6+0x2000], R15 ;  /* 0x0020000f06007388 */ /* 0x000fe80000000800 */
[----:B------:R-:W0:Y:S02]  /*06d0*/  LDS R10, [R7+0x80] ;  /* 0x00008000070a7984 */ /* 0x000e240000000800 */
[----:B0-----:R-:W-:-:S05]  /*06e0*/  VIADDMNMX R13, R10, R13, R8, PT ;  /* 0x0000000d0a0d7246 */ /* 0x001fca0003800108 */
[----:B------:R-:W-:Y:S01]  /*06f0*/  STS [R6+0x2080], R13 ;  /* 0x0020800d06007388 */ /* 0x000fe20000000800 */
[----:B------:R-:W-:Y:S06]  /*0700*/  BAR.SYNC.DEFER_BLOCKING 0x0 ;  /* 0x0000000000007b1d */ /* 0x000fec0000010000 */
[----:B------:R-:W-:Y:S04]  /*0710*/  LDS R8, [R6] ;  /* 0x0000000006087984 */ /* 0x000fe80000000800 */
[----:B------:R-:W-:Y:S04]  /*0720*/  LDS R9, [R0+-0x1ff4] ;  /* 0xffe00c0000097984 */ /* 0x000fe80000000800 */
[----:B------:R-:W0:Y:S02]  /*0730*/  LDS R10, [R7+0x100] ;  /* 0x00010000070a7984 */ /* 0x000e240000000800 */
[----:B0-----:R-:W-:-:S02]  /*0740*/  VIADDMNMX R11, R10, R9, R8, PT ;  /* 0x000000090a0b7246 */ /* 0x001fc40003800108 */
[----:B------:R-:W-:Y:S04]  /*0750*/  LDS R8, [R6+0x80] ;  /* 0x0000800006087984 */ /* 0x000fe80000000800 */
[----:B------:R-:W-:Y:S04]  /*0760*/  STS [R6], R11 ;  /* 0x0000000b06007388 */ /* 0x000fe80000000800 */
[----:B------:R-:W0:Y:S02]  /*0770*/  LDS R10, [R7+0x180] ;  /* 0x00018000070a7984 */ /* 0x000e240000000800 */
[----:B0-----:R-:W-:-:S02]  /*0780*/  VIADDMNMX R9, R10, R9, R8, PT ;  /* 0x000000090a097246 */ /* 0x001fc40003800108 */
[----:B------:R-:W-:Y:S04]  /*0790*/  LDS R8, [R6+0x2000] ;  /* 0x0020000006087984 */ /* 0x000fe80000000800 */
[----:B------:R-:W-:Y:S04]  /*07a0*/  STS [R6+0x80], R9 ;  /* 0x0000800906007388 */ /* 0x000fe80000000800 */
[----:B------:R0:W-:Y:S04]  /*07b0*/  LDS R13, [R0+0xc] ;  /* 0x00000c00000d7984 */ /* 0x0001e80000000800 */
[----:B------:R-:W1:Y:S01]  /*07c0*/  LDS R10, [R7+0x100] ;  /* 0x00010000070a7984 */ /* 0x000e620000000800 */
[----:B0-----:R-:W-:Y:S01]  /*07d0*/  VIADD R0, R0, 0x10 ;  /* 0x0000001000007836 */ /* 0x001fe20000000000 */
[----:B-1----:R-:W-:-:S02]  /*07e0*/  VIADDMNMX R15, R10, R13, R8, PT ;  /* 0x0000000d0a0f7246 */ /* 0x002fc40003800108 */
[----:B------:R-:W-:Y:S04]  /*07f0*/  LDS R8, [R6+0x2080] ;  /* 0x0020800006087984 */ /* 0x000fe80000000800 */
        /* <DEDUP_REMOVED lines=10> */
[----:B0-----:R-:W0:Y:S04]  /*08a0*/  LDS R13, [R6+0x2080] ;  /* 0x00208000060d7984 */ /* 0x001e280000000800 */
[----:B-1----:R-:W-:Y:S04]  /*08b0*/  STG.E desc[UR8][R2.64], R7 ;  /* 0x0000000702007986 */ /* 0x002fe8000c101908 */
[----:B--2---:R-:W-:Y:S04]  /*08c0*/  STG.E desc[UR8][R2.64+0x80], R9 ;  /* 0x0000800902007986 */ /* 0x004fe8000c101908 */
[----:B---3--:R-:W-:Y:S04]  /*08d0*/  STG.E desc[UR8][R4.64], R11 ;  /* 0x0000000b04007986 */ /* 0x008fe8000c101908 */
[----:B0-----:R-:W-:Y:S01]  /*08e0*/  STG.E desc[UR8][R4.64+0x80], R13 ;  /* 0x0000800d04007986 */ /* 0x001fe2000c101908 */
[----:B------:R-:W-:Y:S05]  /*08f0*/  EXIT ;  /* 0x000000000000794d */ /* 0x000fea0003800000 */
.L_x_5:
        /* <DEDUP_REMOVED lines=16> */
.L_x_10:


//--------------------- .text._Z13phase1_kernelPiii --------------------------
	.section	.text._Z13phase1_kernelPiii,"ax",@progbits
	.align	128
        .global         _Z13phase1_kernelPiii
        .type           _Z13phase1_kernelPiii,@function
        .size           _Z13phase1_kernelPiii,(.L_x_11 - _Z13phase1_kernelPiii)
        .other          _Z13phase1_kernelPiii,@"STO_CUDA_ENTRY STV_DEFAULT"
_Z13phase1_kernelPiii:
.text._Z13phase1_kernelPiii:
[----:B------:R-:W-:Y:S01]  /*0000*/  LDC R1, c[0x0][0x37c] ;  /* 0x0000df00ff017b82 */ /* 0x000fe20000000800 */
[----:B------:R-:W0:Y:S07]  /*0010*/  S2R R6, SR_TID.Y ;  /* 0x0000000000067919 */ /* 0x000e2e0000002200 */
[----:B------:R-:W0:Y:S01]  /*0020*/  LDC.64 R10, c[0x0][0x388] ;  /* 0x0000e200ff0a7b82 */ /* 0x000e220000000a00 */
[----:B------:R-:W1:Y:S01]  /*0030*/  LDCU.64 UR6, c[0x0][0x358] ;  /* 0x00006b00ff0677ac */ /* 0x000e620008000a00 */
[----:B------:R-:W2:Y:S06]  /*0040*/  S2R R8, SR_TID.X ;  /* 0x0000000000087919 */ /* 0x000eac0000002100 */
[----:B------:R-:W3:Y:S01]  /*0050*/  LDC.64 R4, c[0x0][0x380] ;  /* 0x0000e000ff047b82 */ /* 0x000ee20000000a00 */
[----:B0-----:R-:W-:-:S02]  /*0060*/  IMAD R3, R11, 0x40, R6 ;  /* 0x000000400b037824 */ /* 0x001fc400078e0206 */
[----:B--2---:R-:W-:-:S04]  /*0070*/  IMAD R0, R11, 0x40, R8 ;  /* 0x000000400b007824 */ /* 0x004fc800078e0208 */
[----:B------:R-:W-:-:S04]  /*0080*/  IMAD R3, R3, R10, R0 ;  /* 0x0000000a03037224 */ /* 0x000fc800078e0200 */
[----:B------:R-:W-:Y:S02]  /*0090*/  IMAD R7, R10, 0x20, R3 ;  /* 0x000000200a077824 */ /* 0x000fe400078e0203 */
[----:B---3--:R-:W-:-:S04]  /*00a0*/  IMAD.WIDE R2, R3, 0x4, R4 ;  /* 0x0000000403027825 */ /* 0x008fc800078e0204 */
[----:B------:R-:W-:Y:S01]  /*00b0*/  IMAD.WIDE R4, R7, 0x4, R4 ;  /* 0x0000000407047825 */ /* 0x000fe200078e0204 */
[----:B-1----:R-:W2:Y:S04]  /*00c0*/  LDG.E R9, desc[UR6][R2.64] ;  /* 0x0000000602097981 */ /* 0x002ea8000c1e1900 */
[----:B------:R-:W3:Y:S04]  /*00d0*/  LDG.E R11, desc[UR6][R2.64+0x80] ;  /* 0x00008006020b7981 */ /* 0x000ee8000c1e1900 */
[----:B------:R-:W4:Y:S04]  /*00e0*/  LDG.E R13, desc[UR6][R4.64] ;  /* 0x00000006040d7981 */ /* 0x000f28000c1e1900 */
[----:B------:R-:W5:Y:S01]  /*00f0*/  LDG.E R15, desc[UR6][R4.64+0x80] ;  /* 0x00008006040f7981 */ /* 0x000f62000c1e1900 */
[----:B------:R-:W0:Y:S01]  /*0100*/  S2UR UR5, SR_CgaCtaId ;  /* 0x00000000000579c3 */ /* 0x000e220000008800 */
[----:B------:R-:W-:-:S02]  /*0110*/  UMOV UR4, 0x400 ;  /* 0x0000040000047882 */ /* 0x000fc40000000000 */
[----:B0-----:R-:W-:-:S06]  /*0120*/  ULEA UR4, UR5, UR4, 0x18 ;  /* 0x0000000405047291 */ /* 0x001fcc000f8ec0ff */
[----:B------:R-:W-:Y:S02]  /*0130*/  LEA R6, R6, UR4, 0x8 ;  /* 0x0000000406067c11 */ /* 0x000fe4000f8e40ff */
[C---:B------:R-:W-:Y:S01]  /*0140*/  LEA R7, R8.reuse, UR4, 0x2 ;  /* 0x0000000408077c11 */ /* 0x040fe2000f8e10ff */
[----:B------:R-:W-:Y:S02]  /*0150*/  UMOV UR4, 0x2000 ;  /* 0x0000200000047882 */ /* 0x000fe40000000000 */
[----:B------:R-:W-:Y:S02]  /*0160*/  IMAD R0, R8, 0x4, R6 ;  /* 0x0000000408007824 */ /* 0x000fe400078e0206 */
[----:B------:R-:W-:Y:S02]  /*0170*/  VIADD R6, R6, 0x2000 ;  /* 0x0000200006067836 */ /* 0x000fe40000000000 */
[----:B------:R-:W-:Y:S01]  /*0180*/  VIADD R7, R7, 0x200 ;  /* 0x0000020007077836 */ /* 0x000fe20000000000 */
[----:B--2---:R0:W-:Y:S04]  /*0190*/  STS [R0], R9 ;  /* 0x0000000900007388 */ /* 0x0041e80000000800 */
[----:B---3--:R0:W-:Y:S04]  /*01a0*/  STS [R0+0x80], R11 ;  /* 0x0000800b00007388 */ /* 0x0081e80000000800 */
[----:B----4-:R0:W-:Y:S04]  /*01b0*/  STS [R0+0x2000], R13 ;  /* 0x0020000d00007388 */ /* 0x0101e80000000800 */
[----:B-----5:R0:W-:Y:S01]  /*01c0*/  STS [R0+0x2080], R15 ;  /* 0x0020800f00007388 */ /* 0x0201e20000000800 */
[----:B------:R-:W-:Y:S06]  /*01d0*/  BAR.SYNC.DEFER_BLOCKING 0x0 ;  /* 0x0000000000007b1d */ /* 0x000fec0000010000 */
.L_x_6:
[----:B------:R-:W-:Y:S01]  /*01e0*/  LDS R8, [R0] ;  /* 0x0000000000087984 */ /* 0x000fe20000000800 */
[----:B------:R-:W-:-:S03]  /*01f0*/  UIADD3 UR4, UPT, UPT, UR4, 0x10, URZ ;  /* 0x0000001004047890 */ /* 0x000fc6000fffe0ff */
[----:B01----:R-:W-:Y:S01]  /*0200*/  LDS R9, [R6+-0x2000] ;  /* 0xffe0000006097984 */ /* 0x003fe20000000800 */
[----:B------:R-:W-:-:S03]  /*0210*/  UISETP.NE.AND UP0, UPT, UR4, 0x2100, UPT ;  /* 0x000021000400788c */ /* 0x000fc6000bf05270 */
[----:B------:R-:W0:Y:S02]  /*0220*/  LDS R10, [R7+-0x200] ;  /* 0xfffe0000070a7984 */ /* 0x000e240000000800 */
[----:B0-----:R-:W-:Y:S02]  /*0230*/  VIADDMNMX R9, R10, R9, R8, PT ;  /* 0x000000090a097246 */ /* 0x001fe40003800108 */
[----:B------:R-:W-:Y:S04]  /*0240*/  LDS R8, [R0+0x80] ;  /* 0x0000800000087984 */ /* 0x000fe80000000800 */
[----:B------:R-:W-:Y:S04]  /*0250*/  STS [R0], R9 ;  /* 0x0000000900007388 */ /* 0x000fe80000000800 */
[----:B------:R-:W-:Y:S04]  /*0260*/  LDS R11, [R6+-0x2000] ;  /* 0xffe00000060b7984 */ /* 0x000fe80000000800 */
        /* <DEDUP_REMOVED lines=9> */
[----:B------:R-:W-:Y:S04]  /*0300*/  LDS R9, [R6] ;  /* 0x0000000006097984 */ /* 0x000fe80000000800 */
        /* <DEDUP_REMOVED lines=10> */
[----:B------:R-:W-:Y:S04]  /*03b0*/  LDS R13, [R6+-0x1ffc] ;  /* 0xffe00400060d7984 */ /* 0x000fe80000000800 */
        /* <DEDUP_REMOVED lines=9> */
[----:B------:R-:W-:Y:S04]  /*0450*/  LDS R11, [R6+0x4] ;  /* 0x00000400060b7984 */ /* 0x000fe80000000800 */
        /* <DEDUP_REMOVED lines=10> */
[----:B------:R-:W-:Y:S04]  /*0500*/  LDS R9, [R6+-0x1ff8] ;  /* 0xffe0080006097984 */ /* 0x000fe80000000800 */
        /* <DEDUP_REMOVED lines=9> */
[----:B------:R-:W-:Y:S04]  /*05a0*/  LDS R13, [R6+0x8] ;  /* 0x00000800060d7984 */ /* 0x000fe80000000800 */
        /* <DEDUP_REMOVED lines=16> */
[----:B------:R-:W0:Y:S02]  /*06b0*/  LDS R10, [R7+0x100] ;  /* 0x00010000070a7984 */ /* 0x000e240000000800 */
[----:B0-----:R-:W-:-:S02]  /*06c0*/  VIADDMNMX R13, R10, R13, R8, PT ;  /* 0x0000000d0a0d7246 */ /* 0x001fc40003800108 */
[----:B------:R-:W-:Y:S04]  /*06d0*/  LDS R8, [R0+0x2080] ;  /* 0x0020800000087984 */ /* 0x000fe80000000800 */
[----:B------:R-:W-:Y:S04]  /*06e0*/  STS [R0+0x2000], R13 ;  /* 0x0020000d00007388 */ /* 0x000fe80000000800 */
[----:B------:R0:W-:Y:S04]  /*06f0*/  LDS R9, [R6+0xc] ;  /* 0x00000c0006097984 */ /* 0x0001e80000000800 */
[----:B------:R1:W2:Y:S01]  /*0700*/  LDS R10, [R7+0x180] ;  /* 0x00018000070a7984 */ /* 0x0002a20000000800 */
[----:B0-----:R-:W-:-:S02]  /*0710*/  VIADD R6, R6, 0x10 ;  /* 0x0000001006067836 */ /* 0x001fc40000000000 */
[----:B-1----:R-:W-:Y:S01]  /*0720*/  VIADD R7, R7, 0x400 ;  /* 0x0000040007077836 */ /* 0x002fe20000000000 */
[----:B--2---:R-:W-:-:S05]  /*0730*/  VIADDMNMX R9, R10, R9, R8, PT ;  /* 0x000000090a097246 */ /* 0x004fca0003800108 */
[----:B------:R1:W-:Y:S01]  /*0740*/  STS [R0+0x2080], R9 ;  /* 0x0020800900007388 */ /* 0x0003e20000000800 */
[----:B------:R-:W-:Y:S06]  /*0750*/  BAR.SYNC.DEFER_BLOCKING 0x0 ;  /* 0x0000000000007b1d */ /* 0x000fec0000010000 */
[----:B------:R-:W-:Y:S05]  /*0760*/  BRA.U UP0, `(.L_x_6) ;  /* 0xfffffff9009c7547 */ /* 0x000fea000b83ffff */
[----:B------:R-:W0:Y:S04]  /*0770*/  LDS R7, [R0] ;  /* 0x0000000000077984 */ /* 0x000e280000000800 */
[----:B-1----:R-:W1:Y:S04]  /*0780*/  LDS R9, [R0+0x80] ;  /* 0x0000800000097984 */ /* 0x002e680000000800 */
[----:B------:R-:W2:Y:S04]  /*0790*/  LDS R11, [R0+0x2000] ;  /* 0x00200000000b7984 */ /* 0x000ea80000000800 */
[----:B------:R-:W3:Y:S04]  /*07a0*/  LDS R13, [R0+0x2080] ;  /* 0x00208000000d7984 */ /* 0x000ee80000000800 */
[----:B0-----:R-:W-:Y:S04]  /*07b0*/  STG.E desc[UR6][R2.64], R7 ;  /* 0x0000000702007986 */ /* 0x001fe8000c101906 */
[----:B-1----:R-:W-:Y:S04]  /*07c0*/  STG.E desc[UR6][R2.64+0x80], R9 ;  /* 0x0000800902007986 */ /* 0x002fe8000c101906 */
[----:B--2---:R-:W-:Y:S04]  /*07d0*/  STG.E desc[UR6][R4.64], R11 ;  /* 0x0000000b04007986 */ /* 0x004fe8000c101906 */
[----:B---3--:R-:W-:Y:S01]  /*07e0*/  STG.E desc[UR6][R4.64+0x80], R13 ;  /* 0x0000800d04007986 */ /* 0x008fe2000c101906 */
[----:B------:R-:W-:Y:S05]  /*07f0*/  EXIT ;  /* 0x000000000000794d */ /* 0x000fea0003800000 */
.L_x_7:
        /* <DEDUP_REMOVED lines=16> */
.L_x_11:


//--------------------- .nv.shared._Z13phase3_kernelPiii --------------------------
	.section	.nv.shared._Z13phase3_kernelPiii,"aw",@nobits
	.sectionflags	@""
	.align	4
.nv.shared._Z13phase3_kernelPiii:
	.zero		33792


//--------------------- .nv.shared.reserved.0     --------------------------
	.section	.nv.shared.reserved.0,"aw",@nobits
	.weak		__nv_reservedSMEM_offset_0_alias
	.size		__nv_reservedSMEM_offset_0_alias, 0, 64
	.other		__nv_reservedSMEM_offset_0_alias,@"STO_CUDA_RESERVED_SHARED STV_DEFAULT"
__nv_reservedSMEM_offset_0_alias:
	.zero		0
	.zero		64


//--------------------- .nv.shared._Z17phase2_col_kernelPiii --------------------------
	.section	.nv.shared._Z17phase2_col_kernelPiii,"aw",@nobits
	.sectionflags	@""
	.align	4
.nv.shared._Z17phase2_col_kernelPiii:
	.zero		33792


//--------------------- .nv.shared._Z17phase2_row_kernelPiii --------------------------
	.section	.nv.shared._Z17phase2_row_kernelPiii,"aw",@nobits
	.sectionflags	@""
	.align	4
.nv.shared._Z17phase2_row_kernelPiii:
	.zero		33792


//--------------------- .nv.shared._Z13phase1_kernelPiii --------------------------
	.section	.nv.shared._Z13phase1_kernelPiii,"aw",@nobits
	.sectionflags	@""
	.align	4
.nv.shared._Z13phase1_kernelPiii:
	.zero		17408


//--------------------- .nv.constant0._Z13phase3_kernelPiii --------------------------
	.section	.nv.constant0._Z13phase3_kernelPiii,"a",@progbits
	.sectionflags	@""
	.align	4
.nv.constant0._Z13phase3_kernelPiii:
	.zero		912


//--------------------- .nv.constant0._Z17phase2_col_kernelPiii --------------------------
	.section	.nv.constant0._Z17phase2_col_kernelPiii,"a",@progbits
	.sectionflags	@""
	.align	4
.nv.constant0._Z17phase2_col_kernelPiii:
	.zero		912


//--------------------- .nv.constant0._Z17phase2_row_kernelPiii --------------------------
	.section	.nv.constant0._Z17phase2_row_kernelPiii,"a",@progbits
	.sectionflags	@""
	.align	4
.nv.constant0._Z17phase2_row_kernelPiii:
	.zero		912


//--------------------- .nv.constant0._Z13phase1_kernelPiii --------------------------
	.section	.nv.constant0._Z13phase1_kernelPiii,"a",@progbits
	.sectionflags	@""
	.align	4
.nv.constant0._Z13phase1_kernelPiii:
	.zero		912


//--------------------- SYMBOLS --------------------------

	.type		.nv.reservedSmem.offset0,@object
	.size		.nv.reservedSmem.offset0,0x4
	.type		.nv.reservedSmem.cap,@object
	.size		.nv.reservedSmem.cap,0x4
